//
// Generated by NVIDIA NVVM Compiler
//
// Compiler Build ID: CL-36424714
// Cuda compilation tools, release 13.0, V13.0.88
// Based on NVVM 20.0.0
//

.version 9.0
.target sm_100
.address_size 64

	// .globl	_Z11rope_kernelPfS_iii
.global .align 4 .b8 __cudart_i2opi_f[24] = {65, 144, 67, 60, 153, 149, 98, 219, 192, 221, 52, 245, 209, 87, 39, 252, 41, 21, 68, 78, 110, 131, 249, 162};

.visible .entry _Z11rope_kernelPfS_iii(
	.param .u64 .ptr .align 1 _Z11rope_kernelPfS_iii_param_0,
	.param .u64 .ptr .align 1 _Z11rope_kernelPfS_iii_param_1,
	.param .u32 _Z11rope_kernelPfS_iii_param_2,
	.param .u32 _Z11rope_kernelPfS_iii_param_3,
	.param .u32 _Z11rope_kernelPfS_iii_param_4
)
{
	.local .align 4 .b8 	__local_depot0[28];
	.reg .b64 	%SP;
	.reg .b64 	%SPL;
	.reg .pred 	%p<23>;
	.reg .b32 	%r<109>;
	.reg .b32 	%f<111>;
	.reg .b64 	%rd<46>;
	.reg .b64 	%fd<5>;

	mov.u64 	%SPL, __local_depot0;
	ld.param.u64 	%rd16, [_Z11rope_kernelPfS_iii_param_0];
	ld.param.u64 	%rd17, [_Z11rope_kernelPfS_iii_param_1];
	ld.param.u32 	%r34, [_Z11rope_kernelPfS_iii_param_2];
	ld.param.u32 	%r32, [_Z11rope_kernelPfS_iii_param_3];
	ld.param.u32 	%r33, [_Z11rope_kernelPfS_iii_param_4];
	add.u64 	%rd1, %SPL, 0;
	mov.u32 	%r35, %ctaid.x;
	mov.u32 	%r36, %ntid.x;
	mov.u32 	%r37, %tid.x;
	mad.lo.s32 	%r1, %r35, %r36, %r37;
	mul.lo.s32 	%r38, %r32, %r34;
	mul.lo.s32 	%r39, %r38, %r33;
	shr.u32 	%r40, %r39, 31;
	add.s32 	%r41, %r39, %r40;
	shr.s32 	%r42, %r41, 1;
	setp.ge.s32 	%p1, %r1, %r42;
	@%p1 bra 	$L__BB0_21;
	shr.u32 	%r43, %r32, 31;
	add.s32 	%r44, %r32, %r43;
	shr.s32 	%r45, %r44, 1;
	mul.lo.s32 	%r46, %r33, %r45;
	div.s32 	%r2, %r1, %r46;
	mul.lo.s32 	%r47, %r2, %r46;
	sub.s32 	%r48, %r1, %r47;
	div.s32 	%r3, %r48, %r45;
	mul.lo.s32 	%r49, %r3, %r45;
	sub.s32 	%r4, %r48, %r49;
	cvt.rn.f32.s32 	%f16, %r4;
	add.f32 	%f17, %f16, %f16;
	cvt.rn.f32.s32 	%f18, %r32;
	div.rn.f32 	%f1, %f17, %f18;
	setp.eq.f32 	%p2, %f1, 0f00000000;
	mov.f32 	%f108, 0f3F800000;
	@%p2 bra 	$L__BB0_4;
	mov.f32 	%f19, 0fB0D40000;
	mov.f32 	%f20, 0f3EE68EBF;
	mul.rn.f32 	%f21, %f20, %f19;
	mov.f32 	%f22, 0f3D21D42E;
	mov.f32 	%f23, 0f3DF7B084;
	mul.rn.f32 	%f24, %f23, %f22;
	mul.f32 	%f25, %f24, 0f40400000;
	fma.rn.f32 	%f26, %f21, 0f3FB8AA3B, 0f34C28212;
	fma.rn.f32 	%f27, 0f3E4B8A05, 0f32A55E34, %f26;
	fma.rn.f32 	%f28, %f25, %f21, %f27;
	fma.rn.f32 	%f29, %f24, 0f3E4B8A05, %f28;
	mov.f32 	%f30, 0f41549694;
	add.rn.f32 	%f31, %f30, %f29;
	mul.rn.f32 	%f32, %f31, %f1;
	cvt.rni.f32.f32 	%f33, %f32;
	sub.f32 	%f34, %f32, %f33;
	neg.f32 	%f35, %f32;
	fma.rn.f32 	%f36, %f31, %f1, %f35;
	mov.f32 	%f37, 0fC1549694;
	add.rn.f32 	%f38, %f31, %f37;
	neg.f32 	%f39, %f38;
	add.rn.f32 	%f40, %f29, %f39;
	fma.rn.f32 	%f41, %f40, %f1, %f36;
	add.f32 	%f42, %f34, %f41;
	setp.gt.f32 	%p3, %f33, 0f00000000;
	selp.b32 	%r50, 0, -2097152000, %p3;
	abs.f32 	%f43, %f1;
	setp.num.f32 	%p4, %f43, %f43;
	setp.lt.f32 	%p5, %f32, 0f00000000;
	selp.f32 	%f44, 0f00000000, 0f7F800000, %p5;
	abs.f32 	%f45, %f32;
	setp.gt.f32 	%p6, %f45, 0f43180000;
	cvt.rzi.s32.f32 	%r51, %f33;
	shl.b32 	%r52, %r51, 23;
	sub.s32 	%r53, %r52, %r50;
	mov.b32 	%f46, %r53;
	add.s32 	%r54, %r50, 2130706432;
	mov.b32 	%f47, %r54;
	fma.rn.f32 	%f48, %f42, 0f391FCB8E, 0f3AAF85ED;
	fma.rn.f32 	%f49, %f48, %f42, 0f3C1D9856;
	fma.rn.f32 	%f50, %f49, %f42, 0f3D6357BB;
	fma.rn.f32 	%f51, %f50, %f42, 0f3E75FDEC;
	fma.rn.f32 	%f52, %f51, %f42, 0f3F317218;
	fma.rn.f32 	%f53, %f52, %f42, 0f3F800000;
	mul.f32 	%f54, %f53, %f47;
	mul.f32 	%f55, %f54, %f46;
	selp.f32 	%f108, %f44, %f55, %p6;
	@%p4 bra 	$L__BB0_4;
	mov.f32 	%f56, 0f461C4000;
	add.rn.f32 	%f108, %f56, %f1;
$L__BB0_4:
	rcp.rn.f32 	%f57, %f108;
	cvt.rn.f32.s32 	%f58, %r2;
	mul.f32 	%f5, %f57, %f58;
	mul.f32 	%f59, %f5, 0f3F22F983;
	cvt.rni.s32.f32 	%r108, %f59;
	cvt.rn.f32.s32 	%f60, %r108;
	fma.rn.f32 	%f61, %f60, 0fBFC90FDA, %f5;
	fma.rn.f32 	%f62, %f60, 0fB3A22168, %f61;
	fma.rn.f32 	%f110, %f60, 0fA7C234C5, %f62;
	abs.f32 	%f7, %f5;
	setp.ltu.f32 	%p7, %f7, 0f47CE4780;
	mov.u32 	%r104, %r108;
	mov.f32 	%f109, %f110;
	@%p7 bra 	$L__BB0_12;
	setp.neu.f32 	%p8, %f7, 0f7F800000;
	@%p8 bra 	$L__BB0_7;
	mov.f32 	%f65, 0f00000000;
	mul.rn.f32 	%f109, %f5, %f65;
	mov.b32 	%r104, 0;
	bra.uni 	$L__BB0_12;
$L__BB0_7:
	mov.b32 	%r6, %f5;
	shl.b32 	%r56, %r6, 8;
	or.b32  	%r7, %r56, -2147483648;
	mov.b64 	%rd42, 0;
	mov.b32 	%r101, 0;
	mov.u64 	%rd40, __cudart_i2opi_f;
	mov.u64 	%rd41, %rd1;
$L__BB0_8:
	.pragma "nounroll";
	ld.global.nc.u32 	%r57, [%rd40];
	mad.wide.u32 	%rd21, %r57, %r7, %rd42;
	shr.u64 	%rd42, %rd21, 32;
	st.local.u32 	[%rd41], %rd21;
	add.s32 	%r101, %r101, 1;
	add.s64 	%rd41, %rd41, 4;
	add.s64 	%rd40, %rd40, 4;
	setp.ne.s32 	%p9, %r101, 6;
	@%p9 bra 	$L__BB0_8;
	shr.u32 	%r58, %r6, 23;
	st.local.u32 	[%rd1+24], %rd42;
	and.b32  	%r10, %r58, 31;
	and.b32  	%r59, %r58, 224;
	add.s32 	%r60, %r59, -128;
	shr.u32 	%r61, %r60, 5;
	mul.wide.u32 	%rd22, %r61, 4;
	sub.s64 	%rd8, %rd1, %rd22;
	ld.local.u32 	%r102, [%rd8+24];
	ld.local.u32 	%r103, [%rd8+20];
	setp.eq.s32 	%p10, %r10, 0;
	@%p10 bra 	$L__BB0_11;
	shf.l.wrap.b32 	%r102, %r103, %r102, %r10;
	ld.local.u32 	%r62, [%rd8+16];
	shf.l.wrap.b32 	%r103, %r62, %r103, %r10;
$L__BB0_11:
	shr.u32 	%r63, %r102, 30;
	shf.l.wrap.b32 	%r64, %r103, %r102, 2;
	shl.b32 	%r65, %r103, 2;
	shr.u32 	%r66, %r64, 31;
	add.s32 	%r67, %r66, %r63;
	neg.s32 	%r68, %r67;
	setp.lt.s32 	%p11, %r6, 0;
	selp.b32 	%r104, %r68, %r67, %p11;
	xor.b32  	%r69, %r64, %r6;
	shr.s32 	%r70, %r64, 31;
	xor.b32  	%r71, %r70, %r64;
	xor.b32  	%r72, %r70, %r65;
	cvt.u64.u32 	%rd23, %r71;
	shl.b64 	%rd24, %rd23, 32;
	cvt.u64.u32 	%rd25, %r72;
	or.b64  	%rd26, %rd24, %rd25;
	cvt.rn.f64.s64 	%fd1, %rd26;
	mul.f64 	%fd2, %fd1, 0d3BF921FB54442D19;
	cvt.rn.f32.f64 	%f63, %fd2;
	neg.f32 	%f64, %f63;
	setp.lt.s32 	%p12, %r69, 0;
	selp.f32 	%f109, %f64, %f63, %p12;
$L__BB0_12:
	setp.ltu.f32 	%p13, %f7, 0f47CE4780;
	add.s32 	%r74, %r104, 1;
	mul.rn.f32 	%f66, %f109, %f109;
	and.b32  	%r75, %r104, 1;
	setp.eq.b32 	%p14, %r75, 1;
	selp.f32 	%f67, %f109, 0f3F800000, %p14;
	fma.rn.f32 	%f68, %f66, %f67, 0f00000000;
	fma.rn.f32 	%f69, %f66, 0f37CBAC00, 0fBAB607ED;
	selp.f32 	%f70, 0fB94D4153, %f69, %p14;
	selp.f32 	%f71, 0f3C0885E4, 0f3D2AAABB, %p14;
	fma.rn.f32 	%f72, %f70, %f66, %f71;
	selp.f32 	%f73, 0fBE2AAAA8, 0fBEFFFFFF, %p14;
	fma.rn.f32 	%f74, %f72, %f66, %f73;
	fma.rn.f32 	%f75, %f74, %f68, %f67;
	and.b32  	%r76, %r74, 2;
	setp.eq.s32 	%p15, %r76, 0;
	mov.f32 	%f76, 0f00000000;
	sub.f32 	%f77, %f76, %f75;
	selp.f32 	%f11, %f75, %f77, %p15;
	@%p13 bra 	$L__BB0_20;
	setp.neu.f32 	%p16, %f7, 0f7F800000;
	@%p16 bra 	$L__BB0_15;
	mov.f32 	%f80, 0f00000000;
	mul.rn.f32 	%f110, %f5, %f80;
	mov.b32 	%r108, 0;
	bra.uni 	$L__BB0_20;
$L__BB0_15:
	mov.b32 	%r19, %f5;
	shl.b32 	%r78, %r19, 8;
	or.b32  	%r20, %r78, -2147483648;
	mov.b64 	%rd45, 0;
	mov.b32 	%r105, 0;
	mov.u64 	%rd43, __cudart_i2opi_f;
	mov.u64 	%rd44, %rd1;
$L__BB0_16:
	.pragma "nounroll";
	ld.global.nc.u32 	%r79, [%rd43];
	mad.wide.u32 	%rd29, %r79, %r20, %rd45;
	shr.u64 	%rd45, %rd29, 32;
	st.local.u32 	[%rd44], %rd29;
	add.s32 	%r105, %r105, 1;
	add.s64 	%rd44, %rd44, 4;
	add.s64 	%rd43, %rd43, 4;
	setp.ne.s32 	%p17, %r105, 6;
	@%p17 bra 	$L__BB0_16;
	shr.u32 	%r80, %r19, 23;
	st.local.u32 	[%rd1+24], %rd45;
	and.b32  	%r23, %r80, 31;
	and.b32  	%r81, %r80, 224;
	add.s32 	%r82, %r81, -128;
	shr.u32 	%r83, %r82, 5;
	mul.wide.u32 	%rd30, %r83, 4;
	sub.s64 	%rd15, %rd1, %rd30;
	ld.local.u32 	%r106, [%rd15+24];
	ld.local.u32 	%r107, [%rd15+20];
	setp.eq.s32 	%p18, %r23, 0;
	@%p18 bra 	$L__BB0_19;
	shf.l.wrap.b32 	%r106, %r107, %r106, %r23;
	ld.local.u32 	%r84, [%rd15+16];
	shf.l.wrap.b32 	%r107, %r84, %r107, %r23;
$L__BB0_19:
	shr.u32 	%r85, %r106, 30;
	shf.l.wrap.b32 	%r86, %r107, %r106, 2;
	shl.b32 	%r87, %r107, 2;
	shr.u32 	%r88, %r86, 31;
	add.s32 	%r89, %r88, %r85;
	neg.s32 	%r90, %r89;
	setp.lt.s32 	%p19, %r19, 0;
	selp.b32 	%r108, %r90, %r89, %p19;
	xor.b32  	%r91, %r86, %r19;
	shr.s32 	%r92, %r86, 31;
	xor.b32  	%r93, %r92, %r86;
	xor.b32  	%r94, %r92, %r87;
	cvt.u64.u32 	%rd31, %r93;
	shl.b64 	%rd32, %rd31, 32;
	cvt.u64.u32 	%rd33, %r94;
	or.b64  	%rd34, %rd32, %rd33;
	cvt.rn.f64.s64 	%fd3, %rd34;
	mul.f64 	%fd4, %fd3, 0d3BF921FB54442D19;
	cvt.rn.f32.f64 	%f78, %fd4;
	neg.f32 	%f79, %f78;
	setp.lt.s32 	%p20, %r91, 0;
	selp.f32 	%f110, %f79, %f78, %p20;
$L__BB0_20:
	mul.rn.f32 	%f81, %f110, %f110;
	and.b32  	%r96, %r108, 1;
	setp.eq.b32 	%p21, %r96, 1;
	selp.f32 	%f82, 0f3F800000, %f110, %p21;
	fma.rn.f32 	%f83, %f81, %f82, 0f00000000;
	fma.rn.f32 	%f84, %f81, 0f37CBAC00, 0fBAB607ED;
	selp.f32 	%f85, %f84, 0fB94D4153, %p21;
	selp.f32 	%f86, 0f3D2AAABB, 0f3C0885E4, %p21;
	fma.rn.f32 	%f87, %f85, %f81, %f86;
	selp.f32 	%f88, 0fBEFFFFFF, 0fBE2AAAA8, %p21;
	fma.rn.f32 	%f89, %f87, %f81, %f88;
	fma.rn.f32 	%f90, %f89, %f83, %f82;
	and.b32  	%r97, %r108, 2;
	setp.eq.s32 	%p22, %r97, 0;
	mov.f32 	%f91, 0f00000000;
	sub.f32 	%f92, %f91, %f90;
	selp.f32 	%f93, %f90, %f92, %p22;
	shl.b32 	%r98, %r4, 1;
	mad.lo.s32 	%r99, %r2, %r33, %r3;
	mad.lo.s32 	%r100, %r99, %r32, %r98;
	cvta.to.global.u64 	%rd35, %rd16;
	mul.wide.s32 	%rd36, %r100, 4;
	add.s64 	%rd37, %rd35, %rd36;
	ld.global.f32 	%f94, [%rd37];
	ld.global.f32 	%f95, [%rd37+4];
	cvta.to.global.u64 	%rd38, %rd17;
	add.s64 	%rd39, %rd38, %rd36;
	ld.global.f32 	%f96, [%rd39];
	ld.global.f32 	%f97, [%rd39+4];
	mul.f32 	%f98, %f11, %f94;
	mul.f32 	%f99, %f95, %f93;
	sub.f32 	%f100, %f98, %f99;
	st.global.f32 	[%rd37], %f100;
	mul.f32 	%f101, %f94, %f93;
	fma.rn.f32 	%f102, %f11, %f95, %f101;
	st.global.f32 	[%rd37+4], %f102;
	mul.f32 	%f103, %f11, %f96;
	mul.f32 	%f104, %f97, %f93;
	sub.f32 	%f105, %f103, %f104;
	st.global.f32 	[%rd39], %f105;
	mul.f32 	%f106, %f96, %f93;
	fma.rn.f32 	%f107, %f11, %f97, %f106;
	st.global.f32 	[%rd39+4], %f107;
$L__BB0_21:
	ret;

}
	// .globl	_Z15rope_kernel_optP6float2S0_PKS_iii
.visible .entry _Z15rope_kernel_optP6float2S0_PKS_iii(
	.param .u64 .ptr .align 1 _Z15rope_kernel_optP6float2S0_PKS_iii_param_0,
	.param .u64 .ptr .align 1 _Z15rope_kernel_optP6float2S0_PKS_iii_param_1,
	.param .u64 .ptr .align 1 _Z15rope_kernel_optP6float2S0_PKS_iii_param_2,
	.param .u32 _Z15rope_kernel_optP6float2S0_PKS_iii_param_3,
	.param .u32 _Z15rope_kernel_optP6float2S0_PKS_iii_param_4,
	.param .u32 _Z15rope_kernel_optP6float2S0_PKS_iii_param_5
)
{
	.reg .pred 	%p<2>;
	.reg .b32 	%r<19>;
	.reg .b32 	%f<17>;
	.reg .b64 	%rd<11>;

	ld.param.u64 	%rd1, [_Z15rope_kernel_optP6float2S0_PKS_iii_param_0];
	ld.param.u64 	%rd2, [_Z15rope_kernel_optP6float2S0_PKS_iii_param_1];
	ld.param.u64 	%rd3, [_Z15rope_kernel_optP6float2S0_PKS_iii_param_2];
	ld.param.u32 	%r4, [_Z15rope_kernel_optP6float2S0_PKS_iii_param_3];
	ld.param.u32 	%r5, [_Z15rope_kernel_optP6float2S0_PKS_iii_param_4];
	ld.param.u32 	%r3, [_Z15rope_kernel_optP6float2S0_PKS_iii_param_5];
	mov.u32 	%r6, %ctaid.x;
	mov.u32 	%r7, %ntid.x;
	mov.u32 	%r8, %tid.x;
	mad.lo.s32 	%r1, %r6, %r7, %r8;
	shr.u32 	%r9, %r5, 31;
	add.s32 	%r10, %r5, %r9;
	shr.s32 	%r2, %r10, 1;
	mul.lo.s32 	%r11, %r3, %r4;
	mul.lo.s32 	%r12, %r11, %r2;
	setp.ge.s32 	%p1, %r1, %r12;
	@%p1 bra 	$L__BB1_2;
	cvta.to.global.u64 	%rd5, %rd1;
	cvta.to.global.u64 	%rd6, %rd2;
	mul.lo.s32 	%r13, %r3, %r2;
	div.s32 	%r14, %r1, %r13;
	mul.lo.s32 	%r15, %r14, %r13;
	sub.s32 	%r16, %r1, %r15;
	rem.s32 	%r17, %r16, %r2;
	mad.lo.s32 	%r18, %r14, %r2, %r17;
	mul.wide.s32 	%rd7, %r18, 8;
	add.s64 	%rd4, %rd3, %rd7;
	// begin inline asm
	ld.global.nc.v2.f32 {%f1,%f2}, [%rd4];
	// end inline asm
	mul.wide.s32 	%rd8, %r1, 8;
	add.s64 	%rd9, %rd5, %rd8;
	ld.global.v2.f32 	{%f3, %f4}, [%rd9];
	add.s64 	%rd10, %rd6, %rd8;
	ld.global.v2.f32 	{%f5, %f6}, [%rd10];
	mul.f32 	%f7, %f3, %f1;
	mul.f32 	%f8, %f2, %f4;
	sub.f32 	%f9, %f7, %f8;
	mul.f32 	%f10, %f1, %f4;
	fma.rn.f32 	%f11, %f3, %f2, %f10;
	mul.f32 	%f12, %f1, %f5;
	mul.f32 	%f13, %f2, %f6;
	sub.f32 	%f14, %f12, %f13;
	mul.f32 	%f15, %f1, %f6;
	fma.rn.f32 	%f16, %f2, %f5, %f15;
	st.global.v2.f32 	[%rd9], {%f9, %f11};
	st.global.v2.f32 	[%rd10], {%f14, %f16};
$L__BB1_2:
	ret;

}


// ===== COMPILED SASS (sm_100) =====

	.target	sm_100

	.elftype	@"ET_EXEC"


//--------------------- .note.nv.tkinfo           --------------------------
	.section	.note.nv.tkinfo,"",@"SHT_NOTE"
	.sectionflags	@"SHF_NOTE_NV_TKINFO"
	.tkinfo
        /*0018*/ 	.word	0x00000002
        /*0030*/ 	.string	""
        /*0030*/ 	.string	"ptxas"
        /*0030*/ 	.string	"Cuda compilation tools, release 13.0, V13.0.88"
        /*0030*/ 	.string	"Build cuda_13.0.r13.0/compiler.36424714_0"
        /*0030*/ 	.string	"-arch sm_100 -m 64 "



//--------------------- .note.nv.cuinfo           --------------------------
	.section	.note.nv.cuinfo,"",@"SHT_NOTE"
	.sectionflags	@"SHF_NOTE_NV_CUINFO"
        /*0018*/ 	.short	0x0002
        /*001a*/ 	.short	0x0064
        /*001c*/ 	.short	0x0082
	.zero		2


//--------------------- .nv.info                  --------------------------
	.section	.nv.info,"",@"SHT_CUDA_INFO"
	.align	4


	//----- nvinfo : EIATTR_REGCOUNT
	.align		4
        /*0000*/ 	.byte	0x04, 0x2f
        /*0002*/ 	.short	(.L_2 - .L_1)
	.align		4
.L_1:
        /*0004*/ 	.word	index@(_Z11rope_kernelPfS_iii)
        /*0008*/ 	.word	0x00000016


	//----- nvinfo : EIATTR_FRAME_SIZE
	.align		4
.L_2:
        /*000c*/ 	.byte	0x04, 0x11
        /*000e*/ 	.short	(.L_4 - .L_3)
	.align		4
.L_3:
        /*0010*/ 	.word	index@($__internal_1_$__cuda_sm3x_div_rn_noftz_f32_slowpath)
        /*0014*/ 	.word	0x00000020


	//----- nvinfo : EIATTR_FRAME_SIZE
	.align		4
.L_4:
        /*0018*/ 	.byte	0x04, 0x11
        /*001a*/ 	.short	(.L_6 - .L_5)
	.align		4
.L_5:
        /*001c*/ 	.word	index@($__internal_0_$__cuda_sm20_rcp_rn_f32_slowpath)
        /*0020*/ 	.word	0x00000020


	//----- nvinfo : EIATTR_FRAME_SIZE
	.align		4
.L_6:
        /*0024*/ 	.byte	0x04, 0x11
        /*0026*/ 	.short	(.L_8 - .L_7)
	.align		4
.L_7:
        /*0028*/ 	.word	index@(_Z11rope_kernelPfS_iii)
        /*002c*/ 	.word	0x00000020


	//----- nvinfo : EIATTR_REGCOUNT
	.align		4
.L_8:
        /*0030*/ 	.byte	0x04, 0x2f
        /*0032*/ 	.short	(.L_10 - .L_9)
	.align		4
.L_9:
        /*0034*/ 	.word	index@(_Z15rope_kernel_optP6float2S0_PKS_iii)
        /*0038*/ 	.word	0x00000010


	//----- nvinfo : EIATTR_FRAME_SIZE
	.align		4
.L_10:
        /*003c*/ 	.byte	0x04, 0x11
        /*003e*/ 	.short	(.L_12 - .L_11)
	.align		4
.L_11:
        /*0040*/ 	.word	index@(_Z15rope_kernel_optP6float2S0_PKS_iii)
        /*0044*/ 	.word	0x00000000


	//----- nvinfo : EIATTR_MIN_STACK_SIZE
	.align		4
.L_12:
        /*0048*/ 	.byte	0x04, 0x12
        /*004a*/ 	.short	(.L_14 - .L_13)
	.align		4
.L_13:
        /*004c*/ 	.word	index@(_Z15rope_kernel_optP6float2S0_PKS_iii)
        /*0050*/ 	.word	0x00000000


	//----- nvinfo : EIATTR_MIN_STACK_SIZE
	.align		4
.L_14:
        /*0054*/ 	.byte	0x04, 0x12
        /*0056*/ 	.short	(.L_16 - .L_15)
	.align		4
.L_15:
        /*0058*/ 	.word	index@(_Z11rope_kernelPfS_iii)
        /*005c*/ 	.word	0x00000020
.L_16:


//--------------------- .nv.compat                --------------------------
	.section	.nv.compat,"",@"SHT_CUDA_COMPAT_INFO"
	.align	4
        /*0000*/ 	.byte	0x02, 0x09, 0x00, 0x00, 0x02, 0x02, 0x01, 0x00, 0x02, 0x05, 0x05, 0x00, 0x03, 0x07, 0x01, 0x01
        /*0010*/ 	.byte	0x02, 0x03, 0x00, 0x00, 0x02, 0x06, 0x01, 0x00, 0x04, 0x0b, 0x08, 0x00, 0x01, 0x00, 0x00, 0x00
        /*0020*/ 	.byte	0x00, 0x00, 0x00, 0x00


//--------------------- .nv.info._Z15rope_kernel_optP6float2S0_PKS_iii --------------------------
	.section	.nv.info._Z15rope_kernel_optP6float2S0_PKS_iii,"",@"SHT_CUDA_INFO"
	.sectionflags	@""
	.align	4


	//----- nvinfo : EIATTR_CUDA_API_VERSION
	.align		4
        /*0000*/ 	.byte	0x04, 0x37
        /*0002*/ 	.short	(.L_18 - .L_17)
.L_17:
        /*0004*/ 	.word	0x00000082


	//----- nvinfo : EIATTR_KPARAM_INFO
	.align		4
.L_18:
        /*0008*/ 	.byte	0x04, 0x17
        /*000a*/ 	.short	(.L_20 - .L_19)
.L_19:
        /*000c*/ 	.word	0x00000000
        /*0010*/ 	.short	0x0005
        /*0012*/ 	.short	0x0020
        /*0014*/ 	.byte	0x00, 0xf0, 0x11, 0x00


	//----- nvinfo : EIATTR_KPARAM_INFO
	.align		4
.L_20:
        /*0018*/ 	.byte	0x04, 0x17
        /*001a*/ 	.short	(.L_22 - .L_21)
.L_21:
        /*001c*/ 	.word	0x00000000
        /*0020*/ 	.short	0x0004
        /*0022*/ 	.short	0x001c
        /*0024*/ 	.byte	0x00, 0xf0, 0x11, 0x00


	//----- nvinfo : EIATTR_KPARAM_INFO
	.align		4
.L_22:
        /*0028*/ 	.byte	0x04, 0x17
        /*002a*/ 	.short	(.L_24 - .L_23)
.L_23:
        /*002c*/ 	.word	0x00000000
        /*0030*/ 	.short	0x0003
        /*0032*/ 	.short	0x0018
        /*0034*/ 	.byte	0x00, 0xf0, 0x11, 0x00


	//----- nvinfo : EIATTR_KPARAM_INFO
	.align		4
.L_24:
        /*0038*/ 	.byte	0x04, 0x17
        /*003a*/ 	.short	(.L_26 - .L_25)
.L_25:
        /*003c*/ 	.word	0x00000000
        /*0040*/ 	.short	0x0002
        /*0042*/ 	.short	0x0010
        /*0044*/ 	.byte	0x00, 0xf5, 0x21, 0x00


	//----- nvinfo : EIATTR_KPARAM_INFO
	.align		4
.L_26:
        /*0048*/ 	.byte	0x04, 0x17
        /*004a*/ 	.short	(.L_28 - .L_27)
.L_27:
        /*004c*/ 	.word	0x00000000
        /*0050*/ 	.short	0x0001
        /*0052*/ 	.short	0x0008
        /*0054*/ 	.byte	0x00, 0xf5, 0x21, 0x00


	//----- nvinfo : EIATTR_KPARAM_INFO
	.align		4
.L_28:
        /*0058*/ 	.byte	0x04, 0x17
        /*005a*/ 	.short	(.L_30 - .L_29)
.L_29:
        /*005c*/ 	.word	0x00000000
        /*0060*/ 	.short	0x0000
        /*0062*/ 	.short	0x0000
        /*0064*/ 	.byte	0x00, 0xf5, 0x21, 0x00


	//----- nvinfo : EIATTR_SPARSE_MMA_MASK
	.align		4
.L_30:
        /*0068*/ 	.byte	0x03, 0x50
        /*006a*/ 	.short	0x0000


	//----- nvinfo : EIATTR_MAXREG_COUNT
	.align		4
        /*006c*/ 	.byte	0x03, 0x1b
        /*006e*/ 	.short	0x00ff


	//----- nvinfo : EIATTR_MERCURY_ISA_VERSION
	.align		4
        /*0070*/ 	.byte	0x03, 0x5f
        /*0072*/ 	.short	0x0101


	//----- nvinfo : EIATTR_VRC_CTA_INIT_COUNT
	.align		4
        /*0074*/ 	.byte	0x02, 0x4a
	.zero		1
	.zero		1


	//----- nvinfo : EIATTR_EXIT_INSTR_OFFSETS
	.align		4
        /*0078*/ 	.byte	0x04, 0x1c
        /*007a*/ 	.short	(.L_32 - .L_31)


	//   ....[0]....
.L_31:
        /*007c*/ 	.word	0x000000c0


	//   ....[1]....
        /*0080*/ 	.word	0x00000550


	//----- nvinfo : EIATTR_CBANK_PARAM_SIZE
	.align		4
.L_32:
        /*0084*/ 	.byte	0x03, 0x19
        /*0086*/ 	.short	0x0024


	//----- nvinfo : EIATTR_PARAM_CBANK
	.align		4
        /*0088*/ 	.byte	0x04, 0x0a
        /*008a*/ 	.short	(.L_34 - .L_33)
	.align		4
.L_33:
        /*008c*/ 	.word	index@(.nv.constant0._Z15rope_kernel_optP6float2S0_PKS_iii)
        /*0090*/ 	.short	0x0380
        /*0092*/ 	.short	0x0024


	//----- nvinfo : EIATTR_SW_WAR
	.align		4
.L_34:
        /*0094*/ 	.byte	0x04, 0x36
        /*0096*/ 	.short	(.L_36 - .L_35)
.L_35:
        /*0098*/ 	.word	0x00000008
.L_36:


//--------------------- .nv.info._Z11rope_kernelPfS_iii --------------------------
	.section	.nv.info._Z11rope_kernelPfS_iii,"",@"SHT_CUDA_INFO"
	.sectionflags	@""
	.align	4


	//----- nvinfo : EIATTR_CUDA_API_VERSION
	.align		4
        /*0000*/ 	.byte	0x04, 0x37
        /*0002*/ 	.short	(.L_38 - .L_37)
.L_37:
        /*0004*/ 	.word	0x00000082


	//----- nvinfo : EIATTR_KPARAM_INFO
	.align		4
.L_38:
        /*0008*/ 	.byte	0x04, 0x17
        /*000a*/ 	.short	(.L_40 - .L_39)
.L_39:
        /*000c*/ 	.word	0x00000000
        /*0010*/ 	.short	0x0004
        /*0012*/ 	.short	0x0018
        /*0014*/ 	.byte	0x00, 0xf0, 0x11, 0x00


	//----- nvinfo : EIATTR_KPARAM_INFO
	.align		4
.L_40:
        /*0018*/ 	.byte	0x04, 0x17
        /*001a*/ 	.short	(.L_42 - .L_41)
.L_41:
        /*001c*/ 	.word	0x00000000
        /*0020*/ 	.short	0x0003
        /*0022*/ 	.short	0x0014
        /*0024*/ 	.byte	0x00, 0xf0, 0x11, 0x00


	//----- nvinfo : EIATTR_KPARAM_INFO
	.align		4
.L_42:
        /*0028*/ 	.byte	0x04, 0x17
        /*002a*/ 	.short	(.L_44 - .L_43)
.L_43:
        /*002c*/ 	.word	0x00000000
        /*0030*/ 	.short	0x0002
        /*0032*/ 	.short	0x0010
        /*0034*/ 	.byte	0x00, 0xf0, 0x11, 0x00


	//----- nvinfo : EIATTR_KPARAM_INFO
	.align		4
.L_44:
        /*0038*/ 	.byte	0x04, 0x17
        /*003a*/ 	.short	(.L_46 - .L_45)
.L_45:
        /*003c*/ 	.word	0x00000000
        /*0040*/ 	.short	0x0001
        /*0042*/ 	.short	0x0008
        /*0044*/ 	.byte	0x00, 0xf5, 0x21, 0x00


	//----- nvinfo : EIATTR_KPARAM_INFO
	.align		4
.L_46:
        /*0048*/ 	.byte	0x04, 0x17
        /*004a*/ 	.short	(.L_48 - .L_47)
.L_47:
        /*004c*/ 	.word	0x00000000
        /*0050*/ 	.short	0x0000
        /*0052*/ 	.short	0x0000
        /*0054*/ 	.byte	0x00, 0xf5, 0x21, 0x00


	//----- nvinfo : EIATTR_SPARSE_MMA_MASK
	.align		4
.L_48:
        /*0058*/ 	.byte	0x03, 0x50
        /*005a*/ 	.short	0x0000


	//----- nvinfo : EIATTR_MAXREG_COUNT
	.align		4
        /*005c*/ 	.byte	0x03, 0x1b
        /*005e*/ 	.short	0x00ff


	//----- nvinfo : EIATTR_MERCURY_ISA_VERSION
	.align		4
        /*0060*/ 	.byte	0x03, 0x5f
        /*0062*/ 	.short	0x0101


	//----- nvinfo : EIATTR_VRC_CTA_INIT_COUNT
	.align		4
        /*0064*/ 	.byte	0x02, 0x4a
	.zero		1
	.zero		1


	//----- nvinfo : EIATTR_EXIT_INSTR_OFFSETS
	.align		4
        /*0068*/ 	.byte	0x04, 0x1c
        /*006a*/ 	.short	(.L_50 - .L_49)


	//   ....[0]....
.L_49:
        /*006c*/ 	.word	0x000000d0


	//   ....[1]....
        /*0070*/ 	.word	0x00001480


	//----- nvinfo : EIATTR_CRS_STACK_SIZE
	.align		4
.L_50:
        /*0074*/ 	.byte	0x04, 0x1e
        /*0076*/ 	.short	(.L_52 - .L_51)
.L_51:
        /*0078*/ 	.word	0x00000000


	//----- nvinfo : EIATTR_CBANK_PARAM_SIZE
	.align		4
.L_52:
        /*007c*/ 	.byte	0x03, 0x19
        /*007e*/ 	.short	0x001c


	//----- nvinfo : EIATTR_PARAM_CBANK
	.align		4
        /*0080*/ 	.byte	0x04, 0x0a
        /*0082*/ 	.short	(.L_54 - .L_53)
	.align		4
.L_53:
        /*0084*/ 	.word	index@(.nv.constant0._Z11rope_kernelPfS_iii)
        /*0088*/ 	.short	0x0380
        /*008a*/ 	.short	0x001c


	//----- nvinfo : EIATTR_SW_WAR
	.align		4
.L_54:
        /*008c*/ 	.byte	0x04, 0x36
        /*008e*/ 	.short	(.L_56 - .L_55)
.L_55:
        /*0090*/ 	.word	0x00000008
.L_56:


//--------------------- .nv.callgraph             --------------------------
	.section	.nv.callgraph,"",@"SHT_CUDA_CALLGRAPH"
	.align	4
	.sectionentsize	8
	.align		4
        /*0000*/ 	.word	0x00000000
	.align		4
        /*0004*/ 	.word	0xffffffff
	.align		4
        /*0008*/ 	.word	0x00000000
	.align		4
        /*000c*/ 	.word	0xfffffffe
	.align		4
        /*0010*/ 	.word	0x00000000
	.align		4
        /*0014*/ 	.word	0xfffffffd
	.align		4
        /*0018*/ 	.word	0x00000000
	.align		4
        /*001c*/ 	.word	0xfffffffc


//--------------------- .nv.constant4             --------------------------
	.section	.nv.constant4,"a",@progbits
	.align	8
	.align		8
.nv.constant4:
        /*0000*/ 	.dword	__cudart_i2opi_f


//--------------------- .text._Z15rope_kernel_optP6float2S0_PKS_iii --------------------------
	.section	.text._Z15rope_kernel_optP6float2S0_PKS_iii,"ax",@progbits
	.align	128
        .global         _Z15rope_kernel_optP6float2S0_PKS_iii
        .type           _Z15rope_kernel_optP6float2S0_PKS_iii,@function
        .size           _Z15rope_kernel_optP6float2S0_PKS_iii,(.L_x_32 - _Z15rope_kernel_optP6float2S0_PKS_iii)
        .other          _Z15rope_kernel_optP6float2S0_PKS_iii,@"STO_CUDA_ENTRY STV_DEFAULT"
_Z15rope_kernel_optP6float2S0_PKS_iii:
.text._Z15rope_kernel_optP6float2S0_PKS_iii:
[----:B------:R-:W-:Y:S08]  /*0000*/  LDC R1, c[0x0][0x37c] ;  /* 0x0000df00ff017b82 */ /* 0x000ff00000000800 */
[----:B------:R-:W0:Y:S01]  /*0010*/  LDC.64 R6, c[0x0][0x398] ;  /* 0x0000e600ff067b82 */ /* 0x000e220000000a00 */
[----:B------:R-:W1:Y:S01]  /*0020*/  S2R R5, SR_TID.X ;  /* 0x0000000000057919 */ /* 0x000e620000002100 */
[----:B------:R-:W2:Y:S06]  /*0030*/  LDCU UR6, c[0x0][0x3a0] ;  /* 0x00007400ff0677ac */ /* 0x000eac0008000800 */
[----:B------:R-:W1:Y:S08]  /*0040*/  S2UR UR4, SR_CTAID.X ;  /* 0x00000000000479c3 */ /* 0x000e700000002500 */
[----:B------:R-:W1:Y:S01]  /*0050*/  LDC R0, c[0x0][0x360] ;  /* 0x0000d800ff007b82 */ /* 0x000e620000000800 */
[----:B0-----:R-:W-:Y:S01]  /*0060*/  LEA.HI R2, R7, R7, RZ, 0x1 ;  /* 0x0000000707027211 */ /* 0x001fe200078f08ff */
[----:B--2---:R-:W-:-:S03]  /*0070*/  IMAD R3, R6, UR6, RZ ;  /* 0x0000000606037c24 */ /* 0x004fc6000f8e02ff */
[----:B------:R-:W-:-:S05]  /*0080*/  SHF.R.S32.HI R2, RZ, 0x1, R2 ;  /* 0x00000001ff027819 */ /* 0x000fca0000011402 */
[----:B------:R-:W-:Y:S02]  /*0090*/  IMAD R3, R2, R3, RZ ;  /* 0x0000000302037224 */ /* 0x000fe400078e02ff */
[----:B-1----:R-:W-:-:S05]  /*00a0*/  IMAD R0, R0, UR4, R5 ;  /* 0x0000000400007c24 */ /* 0x002fca000f8e0205 */
[----:B------:R-:W-:-:S13]  /*00b0*/  ISETP.GE.AND P0, PT, R0, R3, PT ;  /* 0x000000030000720c */ /* 0x000fda0003f06270 */
[----:B------:R-:W-:Y:S05]  /*00c0*/  @P0 EXIT ;  /* 0x000000000000094d */ /* 0x000fea0003800000 */
[----:B------:R-:W-:Y:S01]  /*00d0*/  IMAD R5, R2, UR6, RZ ;  /* 0x0000000602057c24 */ /* 0x000fe2000f8e02ff */
[----:B------:R-:W-:Y:S01]  /*00e0*/  IABS R10, R0 ;  /* 0x00000000000a7213 */ /* 0x000fe20000000000 */
[----:B------:R-:W0:Y:S03]  /*00f0*/  LDCU.64 UR4, c[0x0][0x358] ;  /* 0x00006b00ff0477ac */ /* 0x000e260008000a00 */
[----:B------:R-:W-:-:S04]  /*0100*/  IABS R9, R5 ;  /* 0x0000000500097213 */ /* 0x000fc80000000000 */
[----:B------:R-:W1:Y:S08]  /*0110*/  I2F.RP R3, R9 ;  /* 0x0000000900037306 */ /* 0x000e700000209400 */
[----:B-1----:R-:W1:Y:S02]  /*0120*/  MUFU.RCP R3, R3 ;  /* 0x0000000300037308 */ /* 0x002e640000001000 */
[----:B-1----:R-:W-:-:S02]  /*0130*/  IADD3 R6, PT, PT, R3, 0xffffffe, RZ ;  /* 0x0ffffffe03067810 */ /* 0x002fc40007ffe0ff */
[----:B------:R-:W-:-:S04]  /*0140*/  IABS R3, R2 ;  /* 0x0000000200037213 */ /* 0x000fc80000000000 */
[----:B------:R1:W2:Y:S08]  /*0150*/  F2I.FTZ.U32.TRUNC.NTZ R7, R6 ;  /* 0x0000000600077305 */ /* 0x0002b0000021f000 */
[----:B------:R-:W3:Y:S01]  /*0160*/  I2F.RP R8, R3 ;  /* 0x0000000300087306 */ /* 0x000ee20000209400 */
[----:B-1----:R-:W-:Y:S01]  /*0170*/  IMAD.MOV.U32 R6, RZ, RZ, RZ ;  /* 0x000000ffff067224 */ /* 0x002fe200078e00ff */
[----:B--2---:R-:W-:-:S05]  /*0180*/  IADD3 R4, PT, PT, RZ, -R7, RZ ;  /* 0x80000007ff047210 */ /* 0x004fca0007ffe0ff */
[----:B------:R-:W-:Y:S01]  /*0190*/  IMAD R11, R4, R9, RZ ;  /* 0x00000009040b7224 */ /* 0x000fe200078e02ff */
[----:B------:R-:W-:Y:S01]  /*01a0*/  IABS R4, R5 ;  /* 0x0000000500047213 */ /* 0x000fe20000000000 */
[----:B---3--:R-:W1:Y:S02]  /*01b0*/  MUFU.RCP R8, R8 ;  /* 0x0000000800087308 */ /* 0x008e640000001000 */
[----:B------:R-:W-:Y:S01]  /*01c0*/  IMAD.HI.U32 R7, R7, R11, R6 ;  /* 0x0000000b07077227 */ /* 0x000fe200078e0006 */
[----:B------:R-:W-:-:S05]  /*01d0*/  IADD3 R11, PT, PT, RZ, -R4, RZ ;  /* 0x80000004ff0b7210 */ /* 0x000fca0007ffe0ff */
[----:B------:R-:W-:-:S04]  /*01e0*/  IMAD.HI.U32 R4, R7, R10, RZ ;  /* 0x0000000a07047227 */ /* 0x000fc800078e00ff */
[----:B------:R-:W-:Y:S01]  /*01f0*/  IMAD R6, R4, R11, R10 ;  /* 0x0000000b04067224 */ /* 0x000fe200078e020a */
[----:B------:R-:W-:-:S04]  /*0200*/  IABS R10, R2 ;  /* 0x00000002000a7213 */ /* 0x000fc80000000000 */
[----:B------:R-:W-:Y:S01]  /*0210*/  ISETP.GT.U32.AND P2, PT, R9, R6, PT ;  /* 0x000000060900720c */ /* 0x000fe20003f44070 */
[----:B------:R-:W-:-:S12]  /*0220*/  IMAD.MOV R10, RZ, RZ, -R10 ;  /* 0x000000ffff0a7224 */ /* 0x000fd800078e0a0a */
[----:B------:R-:W-:Y:S02]  /*0230*/  @!P2 IMAD.IADD R6, R6, 0x1, -R9 ;  /* 0x000000010606a824 */ /* 0x000fe400078e0a09 */
[----:B------:R-:W-:Y:S01]  /*0240*/  @!P2 VIADD R4, R4, 0x1 ;  /* 0x000000010404a836 */ /* 0x000fe20000000000 */
[----:B------:R-:W-:Y:S02]  /*0250*/  ISETP.NE.AND P2, PT, R5, RZ, PT ;  /* 0x000000ff0500720c */ /* 0x000fe40003f45270 */
[----:B------:R-:W-:Y:S02]  /*0260*/  ISETP.GE.U32.AND P0, PT, R6, R9, PT ;  /* 0x000000090600720c */ /* 0x000fe40003f06070 */
[----:B------:R-:W-:-:S04]  /*0270*/  LOP3.LUT R6, R0, R5, RZ, 0x3c, !PT ;  /* 0x0000000500067212 */ /* 0x000fc800078e3cff */
[----:B------:R-:W-:Y:S02]  /*0280*/  ISETP.GE.AND P1, PT, R6, RZ, PT ;  /* 0x000000ff0600720c */ /* 0x000fe40003f26270 */
[----:B-1----:R-:W-:-:S04]  /*0290*/  IADD3 R6, PT, PT, R8, 0xffffffe, RZ ;  /* 0x0ffffffe08067810 */ /* 0x002fc80007ffe0ff */
[----:B------:R1:W2:Y:S01]  /*02a0*/  F2I.FTZ.U32.TRUNC.NTZ R7, R6 ;  /* 0x0000000600077305 */ /* 0x0002a2000021f000 */
[----:B------:R-:W-:-:S04]  /*02b0*/  @P0 IADD3 R4, PT, PT, R4, 0x1, RZ ;  /* 0x0000000104040810 */ /* 0x000fc80007ffe0ff */
[----:B------:R-:W-:Y:S01]  /*02c0*/  MOV R11, R4 ;  /* 0x00000004000b7202 */ /* 0x000fe20000000f00 */
[----:B-1----:R-:W-:-:S04]  /*02d0*/  HFMA2 R6, -RZ, RZ, 0, 0 ;  /* 0x00000000ff067431 */ /* 0x002fc800000001ff */
[----:B------:R-:W-:Y:S01]  /*02e0*/  @!P1 IMAD.MOV R11, RZ, RZ, -R11 ;  /* 0x000000ffff0b9224 */ /* 0x000fe200078e0a0b */
[----:B------:R-:W-:-:S04]  /*02f0*/  @!P2 LOP3.LUT R11, RZ, R5, RZ, 0x33, !PT ;  /* 0x00000005ff0ba212 */ /* 0x000fc800078e33ff */
[----:B------:R-:W-:Y:S02]  /*0300*/  IADD3 R4, PT, PT, -R11, RZ, RZ ;  /* 0x000000ff0b047210 */ /* 0x000fe40007ffe1ff */
[----:B--2---:R-:W-:-:S03]  /*0310*/  IADD3 R8, PT, PT, RZ, -R7, RZ ;  /* 0x80000007ff087210 */ /* 0x004fc60007ffe0ff */
[----:B------:R-:W-:Y:S02]  /*0320*/  IMAD R5, R5, R4, R0 ;  /* 0x0000000405057224 */ /* 0x000fe400078e0200 */
[----:B------:R-:W-:-:S03]  /*0330*/  IMAD R9, R8, R3, RZ ;  /* 0x0000000308097224 */ /* 0x000fc600078e02ff */
[----:B------:R-:W-:Y:S01]  /*0340*/  IABS R4, R5 ;  /* 0x0000000500047213 */ /* 0x000fe20000000000 */
[----:B------:R-:W-:Y:S01]  /*0350*/  IMAD.HI.U32 R6, R7, R9, R6 ;  /* 0x0000000907067227 */ /* 0x000fe200078e0006 */
[----:B------:R-:W-:Y:S01]  /*0360*/  ISETP.GE.AND P2, PT, R5, RZ, PT ;  /* 0x000000ff0500720c */ /* 0x000fe20003f46270 */
[----:B------:R-:W1:Y:S01]  /*0370*/  LDC.64 R8, c[0x0][0x388] ;  /* 0x0000e200ff087b82 */ /* 0x000e620000000a00 */
[----:B------:R-:W-:-:S05]  /*0380*/  MOV R7, R4 ;  /* 0x0000000400077202 */ /* 0x000fca0000000f00 */
[----:B------:R-:W-:Y:S02]  /*0390*/  IMAD.HI.U32 R6, R6, R7, RZ ;  /* 0x0000000706067227 */ /* 0x000fe400078e00ff */
[----:B------:R-:W2:Y:S02]  /*03a0*/  LDC.64 R4, c[0x0][0x390] ;  /* 0x0000e400ff047b82 */ /* 0x000ea40000000a00 */
[----:B------:R-:W-:-:S05]  /*03b0*/  IMAD R10, R6, R10, R7 ;  /* 0x0000000a060a7224 */ /* 0x000fca00078e0207 */
[----:B------:R-:W-:Y:S01]  /*03c0*/  ISETP.GT.U32.AND P0, PT, R3, R10, PT ;  /* 0x0000000a0300720c */ /* 0x000fe20003f04070 */
[----:B------:R-:W3:-:S12]  /*03d0*/  LDC.64 R6, c[0x0][0x380] ;  /* 0x0000e000ff067b82 */ /* 0x000ed80000000a00 */
[----:B------:R-:W-:Y:S01]  /*03e0*/  @!P0 IMAD.IADD R10, R10, 0x1, -R3 ;  /* 0x000000010a0a8824 */ /* 0x000fe200078e0a03 */
[----:B------:R-:W-:-:S04]  /*03f0*/  ISETP.NE.AND P0, PT, R2, RZ, PT ;  /* 0x000000ff0200720c */ /* 0x000fc80003f05270 */
[----:B------:R-:W-:-:S13]  /*0400*/  ISETP.GT.U32.AND P1, PT, R3, R10, PT ;  /* 0x0000000a0300720c */ /* 0x000fda0003f24070 */
[----:B------:R-:W-:-:S04]  /*0410*/  @!P1 IADD3 R10, PT, PT, R10, -R3, RZ ;  /* 0x800000030a0a9210 */ /* 0x000fc80007ffe0ff */
[----:B------:R-:W-:Y:S02]  /*0420*/  @!P2 IADD3 R10, PT, PT, -R10, RZ, RZ ;  /* 0x000000ff0a0aa210 */ /* 0x000fe40007ffe1ff */
[----:B------:R-:W-:-:S05]  /*0430*/  @!P0 LOP3.LUT R10, RZ, R2, RZ, 0x33, !PT ;  /* 0x00000002ff0a8212 */ /* 0x000fca00078e33ff */
[----:B------:R-:W-:Y:S02]  /*0440*/  IMAD R11, R2, R11, R10 ;  /* 0x0000000b020b7224 */ /* 0x000fe400078e020a */
[----:B---3--:R-:W-:-:S04]  /*0450*/  IMAD.WIDE R2, R0, 0x8, R6 ;  /* 0x0000000800027825 */ /* 0x008fc800078e0206 */
[----:B--2---:R-:W-:-:S04]  /*0460*/  IMAD.WIDE R4, R11, 0x8, R4 ;  /* 0x000000080b047825 */ /* 0x004fc800078e0204 */
[----:B-1----:R-:W-:Y:S02]  /*0470*/  IMAD.WIDE R6, R0, 0x8, R8 ;  /* 0x0000000800067825 */ /* 0x002fe400078e0208 */
[----:B0-----:R-:W2:Y:S04]  /*0480*/  LDG.E.64 R8, desc[UR4][R2.64] ;  /* 0x0000000402087981 */ /* 0x001ea8000c1e1b00 */
[----:B------:R-:W2:Y:S04]  /*0490*/  LDG.E.64.CONSTANT R4, desc[UR4][R4.64] ;  /* 0x0000000404047981 */ /* 0x000ea8000c1e9b00 */
[----:B------:R-:W3:Y:S01]  /*04a0*/  LDG.E.64 R10, desc[UR4][R6.64] ;  /* 0x00000004060a7981 */ /* 0x000ee2000c1e1b00 */
[CC--:B--2---:R-:W-:Y:S01]  /*04b0*/  FMUL R13, R5.reuse, R9.reuse ;  /* 0x00000009050d7220 */ /* 0x0c4fe20000400000 */
[C---:B------:R-:W-:Y:S01]  /*04c0*/  FMUL R0, R4.reuse, R9 ;  /* 0x0000000904007220 */ /* 0x040fe20000400000 */
[CC--:B---3--:R-:W-:Y:S01]  /*04d0*/  FMUL R9, R5.reuse, R11.reuse ;  /* 0x0000000b05097220 */ /* 0x0c8fe20000400000 */
[C---:B------:R-:W-:Y:S01]  /*04e0*/  FMUL R11, R4.reuse, R11 ;  /* 0x0000000b040b7220 */ /* 0x040fe20000400000 */
[CC--:B------:R-:W-:Y:S01]  /*04f0*/  FFMA R12, R4.reuse, R8.reuse, -R13 ;  /* 0x00000008040c7223 */ /* 0x0c0fe2000000080d */
[C---:B------:R-:W-:Y:S01]  /*0500*/  FFMA R13, R5.reuse, R8, R0 ;  /* 0x00000008050d7223 */ /* 0x040fe20000000000 */
[-C--:B------:R-:W-:Y:S01]  /*0510*/  FFMA R8, R4, R10.reuse, -R9 ;  /* 0x0000000a04087223 */ /* 0x080fe20000000809 */
[----:B------:R-:W-:-:S03]  /*0520*/  FFMA R9, R5, R10, R11 ;  /* 0x0000000a05097223 */ /* 0x000fc6000000000b */
[----:B------:R-:W-:Y:S04]  /*0530*/  STG.E.64 desc[UR4][R2.64], R12 ;  /* 0x0000000c02007986 */ /* 0x000fe8000c101b04 */
[----:B------:R-:W-:Y:S01]  /*0540*/  STG.E.64 desc[UR4][R6.64], R8 ;  /* 0x0000000806007986 */ /* 0x000fe2000c101b04 */
[----:B------:R-:W-:Y:S05]  /*0550*/  EXIT ;  /* 0x000000000000794d */ /* 0x000fea0003800000 */
.L_x_0:
[----:B------:R-:W-:-:S00]  /*0560*/  BRA `(.L_x_0) ;  /* 0xfffffffc00fc7947 */ /* 0x000fc0000383ffff */
[----:B------:R-:W-:-:S00]  /*0570*/  NOP ;  /* 0x0000000000007918 */ /* 0x000fc00000000000 */
        /* <DEDUP_REMOVED lines=8> */
.L_x_32:


//--------------------- .text._Z11rope_kernelPfS_iii --------------------------
	.section	.text._Z11rope_kernelPfS_iii,"ax",@progbits
	.align	128
        .global         _Z11rope_kernelPfS_iii
        .type           _Z11rope_kernelPfS_iii,@function
        .size           _Z11rope_kernelPfS_iii,(.L_x_31 - _Z11rope_kernelPfS_iii)
        .other          _Z11rope_kernelPfS_iii,@"STO_CUDA_ENTRY STV_DEFAULT"
_Z11rope_kernelPfS_iii:
.text._Z11rope_kernelPfS_iii:
[----:B------:R-:W0:Y:S08]  /*0000*/  LDC R1, c[0x0][0x37c] ;  /* 0x0000df00ff017b82 */ /* 0x000e300000000800 */
[----:B------:R-:W1:Y:S01]  /*0010*/  LDC.64 R2, c[0x0][0x390] ;  /* 0x0000e400ff027b82 */ /* 0x000e620000000a00 */
[----:B------:R-:W2:Y:S01]  /*0020*/  S2R R5, SR_TID.X ;  /* 0x0000000000057919 */ /* 0x000ea20000002100 */
[----:B------:R-:W3:Y:S01]  /*0030*/  LDCU UR5, c[0x0][0x398] ;  /* 0x00007300ff0577ac */ /* 0x000ee20008000800 */
[----:B0-----:R-:W-:-:S05]  /*0040*/  VIADD R1, R1, 0xffffffe0 ;  /* 0xffffffe001017836 */ /* 0x001fca0000000000 */
[----:B------:R-:W2:Y:S08]  /*0050*/  S2UR UR4, SR_CTAID.X ;  /* 0x00000000000479c3 */ /* 0x000eb00000002500 */
[----:B------:R-:W2:Y:S01]  /*0060*/  LDC R0, c[0x0][0x360] ;  /* 0x0000d800ff007b82 */ /* 0x000ea20000000800 */
[----:B-1----:R-:W-:-:S04]  /*0070*/  IMAD R2, R3, R2, RZ ;  /* 0x0000000203027224 */ /* 0x002fc800078e02ff */
[----:B---3--:R-:W-:-:S05]  /*0080*/  IMAD R2, R2, UR5, RZ ;  /* 0x0000000502027c24 */ /* 0x008fca000f8e02ff */
[----:B------:R-:W-:Y:S01]  /*0090*/  LEA.HI R2, R2, R2, RZ, 0x1 ;  /* 0x0000000202027211 */ /* 0x000fe200078f08ff */
[----:B--2---:R-:W-:-:S03]  /*00a0*/  IMAD R0, R0, UR4, R5 ;  /* 0x0000000400007c24 */ /* 0x004fc6000f8e0205 */
[----:B------:R-:W-:-:S04]  /*00b0*/  SHF.R.S32.HI R5, RZ, 0x1, R2 ;  /* 0x00000001ff057819 */ /* 0x000fc80000011402 */
[----:B------:R-:W-:-:S13]  /*00c0*/  ISETP.GE.AND P0, PT, R0, R5, PT ;  /* 0x000000050000720c */ /* 0x000fda0003f06270 */
[----:B------:R-:W-:Y:S05]  /*00d0*/  @P0 EXIT ;  /* 0x000000000000094d */ /* 0x000fea0003800000 */
[-C--:B------:R-:W-:Y:S01]  /*00e0*/  LEA.HI R7, R3, R3.reuse, RZ, 0x1 ;  /* 0x0000000303077211 */ /* 0x080fe200078f08ff */
[----:B------:R-:W-:Y:S01]  /*00f0*/  BSSY.RECONVERGENT B0, `(.L_x_1) ;  /* 0x0000047000007945 */ /* 0x000fe20003800200 */
[----:B------:R-:W-:Y:S02]  /*0100*/  IABS R8, R0 ;  /* 0x0000000000087213 */ /* 0x000fe40000000000 */
[----:B------:R-:W-:Y:S02]  /*0110*/  SHF.R.S32.HI R7, RZ, 0x1, R7 ;  /* 0x00000001ff077819 */ /* 0x000fe40000011407 */
[----:B------:R-:W-:-:S03]  /*0120*/  I2FP.F32.S32 R3, R3 ;  /* 0x0000000300037245 */ /* 0x000fc60000201400 */
[----:B------:R-:W-:-:S05]  /*0130*/  IMAD R9, R7, UR5, RZ ;  /* 0x0000000507097c24 */ /* 0x000fca000f8e02ff */
[----:B------:R-:W-:-:S04]  /*0140*/  IABS R11, R9 ;  /* 0x00000009000b7213 */ /* 0x000fc80000000000 */
[----:B------:R-:W0:Y:S08]  /*0150*/  I2F.RP R2, R11 ;  /* 0x0000000b00027306 */ /* 0x000e300000209400 */
[----:B0-----:R-:W0:Y:S02]  /*0160*/  MUFU.RCP R2, R2 ;  /* 0x0000000200027308 */ /* 0x001e240000001000 */
[----:B0-----:R-:W-:Y:S01]  /*0170*/  VIADD R4, R2, 0xffffffe ;  /* 0x0ffffffe02047836 */ /* 0x001fe20000000000 */
[----:B------:R-:W-:-:S05]  /*0180*/  IABS R2, R7 ;  /* 0x0000000700027213 */ /* 0x000fca0000000000 */
[----:B------:R0:W1:Y:S02]  /*0190*/  F2I.FTZ.U32.TRUNC.NTZ R5, R4 ;  /* 0x0000000400057305 */ /* 0x000064000021f000 */
[----:B0-----:R-:W-:Y:S02]  /*01a0*/  IMAD.MOV.U32 R4, RZ, RZ, RZ ;  /* 0x000000ffff047224 */ /* 0x001fe400078e00ff */
[----:B-1----:R-:W-:-:S04]  /*01b0*/  IMAD.MOV R6, RZ, RZ, -R5 ;  /* 0x000000ffff067224 */ /* 0x002fc800078e0a05 */
[----:B------:R-:W-:Y:S01]  /*01c0*/  IMAD R13, R6, R11, RZ ;  /* 0x0000000b060d7224 */ /* 0x000fe200078e02ff */
[----:B------:R-:W-:-:S03]  /*01d0*/  IABS R6, R9 ;  /* 0x0000000900067213 */ /* 0x000fc60000000000 */
[----:B------:R-:W-:-:S04]  /*01e0*/  IMAD.HI.U32 R5, R5, R13, R4 ;  /* 0x0000000d05057227 */ /* 0x000fc800078e0004 */
[----:B------:R-:W-:Y:S02]  /*01f0*/  IMAD.MOV R4, RZ, RZ, -R6 ;  /* 0x000000ffff047224 */ /* 0x000fe400078e0a06 */
[----:B------:R-:W-:Y:S01]  /*0200*/  IMAD.HI.U32 R5, R5, R8, RZ ;  /* 0x0000000805057227 */ /* 0x000fe200078e00ff */
[----:B------:R-:W0:Y:S03]  /*0210*/  I2F.RP R6, R2 ;  /* 0x0000000200067306 */ /* 0x000e260000209400 */
[----:B------:R-:W-:-:S05]  /*0220*/  IMAD R4, R5, R4, R8 ;  /* 0x0000000405047224 */ /* 0x000fca00078e0208 */
[----:B------:R-:W-:Y:S01]  /*0230*/  ISETP.GT.U32.AND P2, PT, R11, R4, PT ;  /* 0x000000040b00720c */ /* 0x000fe20003f44070 */
[----:B0-----:R-:W0:-:S12]  /*0240*/  MUFU.RCP R6, R6 ;  /* 0x0000000600067308 */ /* 0x001e180000001000 */
[-C--:B------:R-:W-:Y:S01]  /*0250*/  @!P2 IADD3 R4, PT, PT, R4, -R11.reuse, RZ ;  /* 0x8000000b0404a210 */ /* 0x080fe20007ffe0ff */
[----:B------:R-:W-:Y:S01]  /*0260*/  @!P2 VIADD R5, R5, 0x1 ;  /* 0x000000010505a836 */ /* 0x000fe20000000000 */
[----:B------:R-:W-:Y:S02]  /*0270*/  ISETP.NE.AND P2, PT, R9, RZ, PT ;  /* 0x000000ff0900720c */ /* 0x000fe40003f45270 */
[----:B------:R-:W-:Y:S02]  /*0280*/  ISETP.GE.U32.AND P0, PT, R4, R11, PT ;  /* 0x0000000b0400720c */ /* 0x000fe40003f06070 */
[----:B------:R-:W-:-:S04]  /*0290*/  LOP3.LUT R4, R0, R9, RZ, 0x3c, !PT ;  /* 0x0000000900047212 */ /* 0x000fc800078e3cff */
[----:B------:R-:W-:Y:S01]  /*02a0*/  ISETP.GE.AND P1, PT, R4, RZ, PT ;  /* 0x000000ff0400720c */ /* 0x000fe20003f26270 */
[----:B0-----:R-:W-:Y:S01]  /*02b0*/  VIADD R10, R6, 0xffffffe ;  /* 0x0ffffffe060a7836 */ /* 0x001fe20000000000 */
[----:B------:R-:W-:-:S03]  /*02c0*/  IABS R6, R7 ;  /* 0x0000000700067213 */ /* 0x000fc60000000000 */
[----:B------:R0:W1:Y:S02]  /*02d0*/  F2I.FTZ.U32.TRUNC.NTZ R11, R10 ;  /* 0x0000000a000b7305 */ /* 0x000064000021f000 */
[----:B------:R-:W-:Y:S02]  /*02e0*/  @P0 VIADD R5, R5, 0x1 ;  /* 0x0000000105050836 */ /* 0x000fe40000000000 */
[----:B------:R-:W-:-:S04]  /*02f0*/  IMAD.MOV R6, RZ, RZ, -R6 ;  /* 0x000000ffff067224 */ /* 0x000fc800078e0a06 */
[----:B------:R-:W-:Y:S01]  /*0300*/  @!P1 IMAD.MOV R5, RZ, RZ, -R5 ;  /* 0x000000ffff059224 */ /* 0x000fe200078e0a05 */
[----:B------:R-:W-:Y:S01]  /*0310*/  @!P2 LOP3.LUT R5, RZ, R9, RZ, 0x33, !PT ;  /* 0x00000009ff05a212 */ /* 0x000fe200078e33ff */
[----:B0-----:R-:W-:-:S03]  /*0320*/  IMAD.MOV.U32 R10, RZ, RZ, RZ ;  /* 0x000000ffff0a7224 */ /* 0x001fc600078e00ff */
[----:B------:R-:W-:Y:S01]  /*0330*/  IADD3 R4, PT, PT, -R5, RZ, RZ ;  /* 0x000000ff05047210 */ /* 0x000fe20007ffe1ff */
[----:B-1----:R-:W-:-:S04]  /*0340*/  IMAD.MOV R13, RZ, RZ, -R11 ;  /* 0x000000ffff0d7224 */ /* 0x002fc800078e0a0b */
[----:B------:R-:W-:Y:S02]  /*0350*/  IMAD R4, R9, R4, R0 ;  /* 0x0000000409047224 */ /* 0x000fe400078e0200 */
[----:B------:R-:W-:-:S03]  /*0360*/  IMAD R9, R13, R2, RZ ;  /* 0x000000020d097224 */ /* 0x000fc600078e02ff */
[----:B------:R-:W-:Y:S01]  /*0370*/  IABS R0, R4 ;  /* 0x0000000400007213 */ /* 0x000fe20000000000 */
[----:B------:R-:W-:-:S04]  /*0380*/  IMAD.HI.U32 R10, R11, R9, R10 ;  /* 0x000000090b0a7227 */ /* 0x000fc800078e000a */
[----:B------:R-:W-:Y:S02]  /*0390*/  IMAD.MOV.U32 R9, RZ, RZ, R0 ;  /* 0x000000ffff097224 */ /* 0x000fe400078e0000 */
[----:B------:R-:W-:Y:S02]  /*03a0*/  IMAD.MOV.U32 R0, RZ, RZ, R6 ;  /* 0x000000ffff007224 */ /* 0x000fe400078e0006 */
[----:B------:R-:W-:-:S04]  /*03b0*/  IMAD.HI.U32 R10, R10, R9, RZ ;  /* 0x000000090a0a7227 */ /* 0x000fc800078e00ff */
[----:B------:R-:W-:Y:S01]  /*03c0*/  IMAD R9, R10, R0, R9 ;  /* 0x000000000a097224 */ /* 0x000fe200078e0209 */
[----:B------:R-:W-:-:S04]  /*03d0*/  LOP3.LUT R0, R4, R7, RZ, 0x3c, !PT ;  /* 0x0000000704007212 */ /* 0x000fc800078e3cff */
[----:B------:R-:W-:Y:S02]  /*03e0*/  ISETP.GT.U32.AND P2, PT, R2, R9, PT ;  /* 0x000000090200720c */ /* 0x000fe40003f44070 */
[----:B------:R-:W-:-:S11]  /*03f0*/  ISETP.GE.AND P1, PT, R0, RZ, PT ;  /* 0x000000ff0000720c */ /* 0x000fd60003f26270 */
[----:B------:R-:W-:Y:S01]  /*0400*/  @!P2 IMAD.IADD R9, R9, 0x1, -R2 ;  /* 0x000000010909a824 */ /* 0x000fe200078e0a02 */
[----:B------:R-:W-:Y:S02]  /*0410*/  @!P2 IADD3 R10, PT, PT, R10, 0x1, RZ ;  /* 0x000000010a0aa810 */ /* 0x000fe40007ffe0ff */
[----:B------:R-:W-:Y:S02]  /*0420*/  ISETP.NE.AND P2, PT, R7, RZ, PT ;  /* 0x000000ff0700720c */ /* 0x000fe40003f45270 */
[----:B------:R-:W-:Y:S02]  /*0430*/  ISETP.GE.U32.AND P0, PT, R9, R2, PT ;  /* 0x000000020900720c */ /* 0x000fe40003f06070 */
[----:B------:R-:W0:Y:S11]  /*0440*/  MUFU.RCP R2, R3 ;  /* 0x0000000300027308 */ /* 0x000e360000001000 */
[----:B------:R-:W-:-:S04]  /*0450*/  @P0 VIADD R10, R10, 0x1 ;  /* 0x000000010a0a0836 */ /* 0x000fc80000000000 */
[----:B------:R-:W-:Y:S01]  /*0460*/  @!P1 IMAD.MOV R10, RZ, RZ, -R10 ;  /* 0x000000ffff0a9224 */ /* 0x000fe200078e0a0a */
[----:B------:R-:W-:Y:S01]  /*0470*/  @!P2 LOP3.LUT R10, RZ, R7, RZ, 0x33, !PT ;  /* 0x00000007ff0aa212 */ /* 0x000fe200078e33ff */
[----:B0-----:R-:W-:-:S04]  /*0480*/  FFMA R9, -R3, R2, 1 ;  /* 0x3f80000003097423 */ /* 0x001fc80000000102 */
[----:B------:R-:W-:Y:S02]  /*0490*/  IMAD.MOV R0, RZ, RZ, -R10 ;  /* 0x000000ffff007224 */ /* 0x000fe400078e0a0a */
[----:B------:R-:W-:Y:S02]  /*04a0*/  FFMA R9, R2, R9, R2 ;  /* 0x0000000902097223 */ /* 0x000fe40000000002 */
[----:B------:R-:W-:-:S05]  /*04b0*/  IMAD R7, R7, R0, R4 ;  /* 0x0000000007077224 */ /* 0x000fca00078e0204 */
[----:B------:R-:W-:-:S05]  /*04c0*/  I2FP.F32.S32 R0, R7 ;  /* 0x0000000700007245 */ /* 0x000fca0000201400 */
[----:B------:R-:W-:-:S04]  /*04d0*/  FADD R0, R0, R0 ;  /* 0x0000000000007221 */ /* 0x000fc80000000000 */
[----:B------:R-:W0:Y:S01]  /*04e0*/  FCHK P0, R0, R3 ;  /* 0x0000000300007302 */ /* 0x000e220000000000 */
[----:B------:R-:W-:-:S04]  /*04f0*/  FFMA R2, R0, R9, RZ ;  /* 0x0000000900027223 */ /* 0x000fc800000000ff */
[----:B------:R-:W-:-:S04]  /*0500*/  FFMA R4, -R3, R2, R0 ;  /* 0x0000000203047223 */ /* 0x000fc80000000100 */
[----:B------:R-:W-:Y:S01]  /*0510*/  FFMA R2, R9, R4, R2 ;  /* 0x0000000409027223 */ /* 0x000fe20000000002 */
[----:B0-----:R-:W-:Y:S06]  /*0520*/  @!P0 BRA `(.L_x_2) ;  /* 0x00000000000c8947 */ /* 0x001fec0003800000 */
[----:B------:R-:W-:-:S07]  /*0530*/  MOV R2, 0x550 ;  /* 0x0000055000027802 */ /* 0x000fce0000000f00 */
[----:B------:R-:W-:Y:S05]  /*0540*/  CALL.REL.NOINC `($__internal_1_$__cuda_sm3x_div_rn_noftz_f32_slowpath) ;  /* 0x0000001000a87944 */ /* 0x000fea0003c00000 */
[----:B------:R-:W-:-:S07]  /*0550*/  IMAD.MOV.U32 R2, RZ, RZ, R0 ;  /* 0x000000ffff027224 */ /* 0x000fce00078e0000 */
.L_x_2:
[----:B------:R-:W-:Y:S05]  /*0560*/  BSYNC.RECONVERGENT B0 ;  /* 0x0000000000007941 */ /* 0x000fea0003800200 */
.L_x_1:
[----:B------:R-:W-:Y:S01]  /*0570*/  FSETP.NEU.AND P0, PT, R2, RZ, PT ;  /* 0x000000ff0200720b */ /* 0x000fe20003f0d000 */
[----:B------:R-:W-:Y:S01]  /*0580*/  BSSY.RECONVERGENT B0, `(.L_x_3) ;  /* 0x0000026000007945 */ /* 0x000fe20003800200 */
[----:B------:R-:W-:-:S11]  /*0590*/  IMAD.MOV.U32 R0, RZ, RZ, 0x3f800000 ;  /* 0x3f800000ff007424 */ /* 0x000fd600078e00ff */
[----:B------:R-:W-:Y:S05]  /*05a0*/  @!P0 BRA `(.L_x_4) ;  /* 0x00000000008c8947 */ /* 0x000fea0003800000 */
[----:B------:R-:W-:Y:S02]  /*05b0*/  HFMA2 R3, -RZ, RZ, 0.132568359375, -6360 ;  /* 0x303eee36ff037431 */ /* 0x000fe400000001ff */
[----:B------:R-:W-:Y:S01]  /*05c0*/  IMAD.MOV.U32 R0, RZ, RZ, 0x3fb8aa3b ;  /* 0x3fb8aa3bff007424 */ /* 0x000fe200078e00ff */
[----:B------:R-:W-:Y:S01]  /*05d0*/  FSETP.NAN.AND P2, PT, |R2|, |R2|, PT ;  /* 0x400000020200720b */ /* 0x000fe20003f48200 */
[----:B------:R-:W-:Y:S02]  /*05e0*/  IMAD.MOV.U32 R9, RZ, RZ, 0x3e4b8a05 ;  /* 0x3e4b8a05ff097424 */ /* 0x000fe400078e00ff */
[----:B------:R-:W-:-:S04]  /*05f0*/  FFMA R0, -R3, R0, 3.622995450314192567e-07 ;  /* 0x34c2821203007423 */ /* 0x000fc80000000100 */
[----:B------:R-:W-:-:S04]  /*0600*/  FFMA R0, R9, 1.9251366722983220825e-08, R0 ;  /* 0x32a55e3409007823 */ /* 0x000fc80000000000 */
[----:B------:R-:W-:-:S04]  /*0610*/  FFMA R0, -R3, 0.014334906823933124542, R0 ;  /* 0x3c6adcf503007823 */ /* 0x000fc80000000100 */
[----:B------:R-:W-:-:S04]  /*0620*/  FFMA R0, R9, 0.0047783022746443748474, R0 ;  /* 0x3b9c934e09007823 */ /* 0x000fc80000000000 */
[----:B------:R-:W-:-:S04]  /*0630*/  FADD R3, R0, 13.286762237548828125 ;  /* 0x4154969400037421 */ /* 0x000fc80000000000 */
[C---:B------:R-:W-:Y:S01]  /*0640*/  FMUL R4, R3.reuse, R2 ;  /* 0x0000000203047220 */ /* 0x040fe20000400000 */
[----:B------:R-:W-:-:S03]  /*0650*/  FADD R11, R3, -13.286762237548828125 ;  /* 0xc1549694030b7421 */ /* 0x000fc60000000000 */
[----:B------:R-:W0:Y:S01]  /*0660*/  FRND R9, R4 ;  /* 0x0000000400097307 */ /* 0x000e220000201000 */
[----:B------:R-:W-:Y:S01]  /*0670*/  FADD R0, R0, -R11 ;  /* 0x8000000b00007221 */ /* 0x000fe20000000000 */
[-C--:B------:R-:W-:Y:S01]  /*0680*/  FFMA R3, R3, R2.reuse, -R4 ;  /* 0x0000000203037223 */ /* 0x080fe20000000804 */
[----:B------:R-:W-:Y:S01]  /*0690*/  IMAD.MOV.U32 R11, RZ, RZ, 0x391fcb8e ;  /* 0x391fcb8eff0b7424 */ /* 0x000fe200078e00ff */
[----:B------:R-:W-:Y:S02]  /*06a0*/  FSETP.GT.AND P0, PT, |R4|, 152, PT ;  /* 0x431800000400780b */ /* 0x000fe40003f04200 */
[----:B------:R-:W-:Y:S02]  /*06b0*/  FFMA R3, R0, R2, R3 ;  /* 0x0000000200037223 */ /* 0x000fe40000000003 */
[----:B------:R-:W1:Y:S01]  /*06c0*/  F2I.NTZ R6, R4 ;  /* 0x0000000400067305 */ /* 0x000e620000203100 */
[----:B0-----:R-:W-:Y:S01]  /*06d0*/  FADD R0, R4, -R9 ;  /* 0x8000000904007221 */ /* 0x001fe20000000000 */
[----:B------:R-:W-:-:S03]  /*06e0*/  FSETP.GT.AND P1, PT, R9, RZ, PT ;  /* 0x000000ff0900720b */ /* 0x000fc60003f24000 */
[----:B------:R-:W-:-:S04]  /*06f0*/  FADD R0, R0, R3 ;  /* 0x0000000300007221 */ /* 0x000fc80000000000 */
[----:B------:R-:W-:-:S04]  /*0700*/  FFMA R3, R0, R11, 0.0013391353422775864601 ;  /* 0x3aaf85ed00037423 */ /* 0x000fc8000000000b */
[----:B------:R-:W-:-:S04]  /*0710*/  FFMA R3, R0, R3, 0.0096188392490148544312 ;  /* 0x3c1d985600037423 */ /* 0x000fc80000000003 */
[----:B------:R-:W-:-:S04]  /*0720*/  FFMA R3, R0, R3, 0.055503588169813156128 ;  /* 0x3d6357bb00037423 */ /* 0x000fc80000000003 */
[----:B------:R-:W-:Y:S01]  /*0730*/  FFMA R9, R0, R3, 0.24022644758224487305 ;  /* 0x3e75fdec00097423 */ /* 0x000fe20000000003 */
[----:B------:R-:W-:Y:S02]  /*0740*/  SEL R3, RZ, 0x83000000, P1 ;  /* 0x83000000ff037807 */ /* 0x000fe40000800000 */
[----:B------:R-:W-:Y:S01]  /*0750*/  FSETP.GEU.AND P1, PT, R4, RZ, PT ;  /* 0x000000ff0400720b */ /* 0x000fe20003f2e000 */
[C---:B------:R-:W-:Y:S02]  /*0760*/  FFMA R9, R0.reuse, R9, 0.69314718246459960938 ;  /* 0x3f31721800097423 */ /* 0x040fe40000000009 */
[----:B------:R-:W-:Y:S02]  /*0770*/  VIADD R8, R3, 0x7f000000 ;  /* 0x7f00000003087836 */ /* 0x000fe40000000000 */
[----:B------:R-:W-:Y:S01]  /*0780*/  FFMA R9, R0, R9, 1 ;  /* 0x3f80000000097423 */ /* 0x000fe20000000009 */
[----:B-1----:R-:W-:Y:S01]  /*0790*/  IMAD R6, R6, 0x800000, -R3 ;  /* 0x0080000006067824 */ /* 0x002fe200078e0a03 */
[----:B------:R-:W-:-:S02]  /*07a0*/  FSEL R0, RZ, +INF , !P1 ;  /* 0x7f800000ff007808 */ /* 0x000fc40004800000 */
[----:B------:R-:W-:-:S04]  /*07b0*/  FMUL R9, R8, R9 ;  /* 0x0000000908097220 */ /* 0x000fc80000400000 */
[----:B------:R-:W-:Y:S01]  /*07c0*/  @!P0 FMUL R0, R6, R9 ;  /* 0x0000000906008220 */ /* 0x000fe20000400000 */
[----:B------:R-:W-:-:S07]  /*07d0*/  @P2 FADD R0, R2, 10000 ;  /* 0x461c400002002421 */ /* 0x000fce0000000000 */
.L_x_4:
[----:B------:R-:W-:Y:S05]  /*07e0*/  BSYNC.RECONVERGENT B0 ;  /* 0x0000000000007941 */ /* 0x000fea0003800200 */
.L_x_3:
[----:B------:R-:W-:Y:S01]  /*07f0*/  IADD3 R2, PT, PT, R0, 0x1800000, RZ ;  /* 0x0180000000027810 */ /* 0x000fe20007ffe0ff */
[----:B------:R-:W-:Y:S03]  /*0800*/  BSSY.RECONVERGENT B0, `(.L_x_5) ;  /* 0x000000b000007945 */ /* 0x000fe60003800200 */
[----:B------:R-:W-:-:S04]  /*0810*/  LOP3.LUT R2, R2, 0x7f800000, RZ, 0xc0, !PT ;  /* 0x7f80000002027812 */ /* 0x000fc800078ec0ff */
[----:B------:R-:W-:-:S13]  /*0820*/  ISETP.GT.U32.AND P0, PT, R2, 0x1ffffff, PT ;  /* 0x01ffffff0200780c */ /* 0x000fda0003f04070 */
[----:B------:R-:W-:Y:S05]  /*0830*/  @P0 BRA `(.L_x_6) ;  /* 0x00000000000c0947 */ /* 0x000fea0003800000 */
[----:B------:R-:W-:-:S07]  /*0840*/  MOV R4, 0x860 ;  /* 0x0000086000047802 */ /* 0x000fce0000000f00 */
[----:B------:R-:W-:Y:S05]  /*0850*/  CALL.REL.NOINC `($__internal_0_$__cuda_sm20_rcp_rn_f32_slowpath) ;  /* 0x0000000c000c7944 */ /* 0x000fea0003c00000 */
[----:B------:R-:W-:Y:S05]  /*0860*/  BRA `(.L_x_7) ;  /* 0x0000000000107947 */ /* 0x000fea0003800000 */
.L_x_6:
[----:B------:R-:W0:Y:S02]  /*0870*/  MUFU.RCP R11, R0 ;  /* 0x00000000000b7308 */ /* 0x000e240000001000 */
[----:B0-----:R-:W-:-:S04]  /*0880*/  FFMA R2, R11, R0, -1 ;  /* 0xbf8000000b027423 */ /* 0x001fc80000000000 */
[----:B------:R-:W-:-:S04]  /*0890*/  FADD.FTZ R2, -R2, -RZ ;  /* 0x800000ff02027221 */ /* 0x000fc80000010100 */
[----:B------:R-:W-:-:S07]  /*08a0*/  FFMA R11, R11, R2, R11 ;  /* 0x000000020b0b7223 */ /* 0x000fce000000000b */
.L_x_7:
[----:B------:R-:W-:Y:S05]  /*08b0*/  BSYNC.RECONVERGENT B0 ;  /* 0x0000000000007941 */ /* 0x000fea0003800200 */
.L_x_5:
[----:B------:R-:W-:Y:S01]  /*08c0*/  I2FP.F32.S32 R0, R5 ;  /* 0x0000000500007245 */ /* 0x000fe20000201400 */
[----:B------:R-:W0:Y:S01]  /*08d0*/  LDCU.64 UR6, c[0x0][0x358] ;  /* 0x00006b00ff0677ac */ /* 0x000e220008000a00 */
[----:B------:R-:W-:Y:S03]  /*08e0*/  BSSY.RECONVERGENT B0, `(.L_x_8) ;  /* 0x0000043000007945 */ /* 0x000fe60003800200 */
[----:B------:R-:W-:-:S04]  /*08f0*/  FMUL R11, R0, R11 ;  /* 0x0000000b000b7220 */ /* 0x000fc80000400000 */
[C---:B------:R-:W-:Y:S01]  /*0900*/  FMUL R0, R11.reuse, 0.63661974668502807617 ;  /* 0x3f22f9830b007820 */ /* 0x040fe20000400000 */
[----:B------:R-:W-:-:S05]  /*0910*/  FSETP.GE.AND P0, PT, |R11|, 105615, PT ;  /* 0x47ce47800b00780b */ /* 0x000fca0003f06200 */
[----:B------:R-:W1:Y:S02]  /*0920*/  F2I.NTZ R0, R0 ;  /* 0x0000000000007305 */ /* 0x000e640000203100 */
[----:B-1----:R-:W-:Y:S01]  /*0930*/  I2FP.F32.S32 R12, R0 ;  /* 0x00000000000c7245 */ /* 0x002fe20000201400 */
[----:B------:R-:W-:-:S04]  /*0940*/  IMAD.MOV.U32 R13, RZ, RZ, R0 ;  /* 0x000000ffff0d7224 */ /* 0x000fc800078e0000 */
[----:B------:R-:W-:-:S04]  /*0950*/  FFMA R3, R12, -1.5707962512969970703, R11 ;  /* 0xbfc90fda0c037823 */ /* 0x000fc8000000000b */
[----:B------:R-:W-:-:S04]  /*0960*/  FFMA R3, R12, -7.5497894158615963534e-08, R3 ;  /* 0xb3a221680c037823 */ /* 0x000fc80000000003 */
[----:B------:R-:W-:-:S04]  /*0970*/  FFMA R12, R12, -5.3903029534742383927e-15, R3 ;  /* 0xa7c234c50c0c7823 */ /* 0x000fc80000000003 */
[----:B------:R-:W-:Y:S01]  /*0980*/  IMAD.MOV.U32 R2, RZ, RZ, R12 ;  /* 0x000000ffff027224 */ /* 0x000fe200078e000c */
[----:B0-----:R-:W-:Y:S06]  /*0990*/  @!P0 BRA `(.L_x_9) ;  /* 0x0000000000dc8947 */ /* 0x001fec0003800000 */
[----:B------:R-:W-:-:S13]  /*09a0*/  FSETP.NEU.AND P0, PT, |R11|, +INF , PT ;  /* 0x7f8000000b00780b */ /* 0x000fda0003f0d200 */
[----:B------:R-:W-:Y:S01]  /*09b0*/  @!P0 FMUL R2, RZ, R11 ;  /* 0x0000000bff028220 */ /* 0x000fe20000400000 */
[----:B------:R-:W-:Y:S01]  /*09c0*/  @!P0 IMAD.MOV.U32 R0, RZ, RZ, RZ ;  /* 0x000000ffff008224 */ /* 0x000fe200078e00ff */
[----:B------:R-:W-:Y:S06]  /*09d0*/  @!P0 BRA `(.L_x_9) ;  /* 0x0000000000cc8947 */ /* 0x000fec0003800000 */
[----:B------:R-:W-:Y:S01]  /*09e0*/  IMAD.SHL.U32 R2, R11, 0x100, RZ ;  /* 0x000001000b027824 */ /* 0x000fe200078e00ff */
[----:B------:R-:W-:Y:S01]  /*09f0*/  MOV R0, R1 ;  /* 0x0000000100007202 */ /* 0x000fe20000000f00 */
[----:B------:R-:W-:Y:S01]  /*0a00*/  IMAD.MOV.U32 R6, RZ, RZ, RZ ;  /* 0x000000ffff067224 */ /* 0x000fe200078e00ff */
[----:B------:R-:W0:Y:S02]  /*0a10*/  LDCU.64 UR8, c[0x4][URZ] ;  /* 0x01000000ff0877ac */ /* 0x000e240008000a00 */
[----:B------:R-:W-:Y:S01]  /*0a20*/  LOP3.LUT R17, R2, 0x80000000, RZ, 0xfc, !PT ;  /* 0x8000000002117812 */ /* 0x000fe200078efcff */
[----:B------:R-:W-:Y:S01]  /*0a30*/  UMOV UR5, URZ ;  /* 0x000000ff00057c82 */ /* 0x000fe20008000000 */
[----:B------:R-:W-:-:S05]  /*0a40*/  UMOV UR4, URZ ;  /* 0x000000ff00047c82 */ /* 0x000fca0008000000 */
.L_x_10:
[----:B0-----:R-:W-:Y:S02]  /*0a50*/  IMAD.U32 R8, RZ, RZ, UR8 ;  /* 0x00000008ff087e24 */ /* 0x001fe4000f8e00ff */
[----:B------:R-:W-:-:S05]  /*0a60*/  IMAD.U32 R9, RZ, RZ, UR9 ;  /* 0x00000009ff097e24 */ /* 0x000fca000f8e00ff */
[----:B------:R-:W2:Y:S01]  /*0a70*/  LDG.E.CONSTANT R2, desc[UR6][R8.64] ;  /* 0x0000000608027981 */ /* 0x000ea2000c1e9900 */
[----:B------:R-:W-:Y:S02]  /*0a80*/  UIADD3 UR8, UP0, UPT, UR8, 0x4, URZ ;  /* 0x0000000408087890 */ /* 0x000fe4000ff1e0ff */
[----:B------:R-:W-:Y:S02]  /*0a90*/  UIADD3 UR4, UPT, UPT, UR4, 0x1, URZ ;  /* 0x0000000104047890 */ /* 0x000fe4000fffe0ff */
[----:B------:R-:W-:Y:S02]  /*0aa0*/  UIADD3.X UR9, UPT, UPT, URZ, UR9, URZ, UP0, !UPT ;  /* 0x00000009ff097290 */ /* 0x000fe400087fe4ff */
[----:B------:R-:W-:Y:S01]  /*0ab0*/  UISETP.NE.AND UP0, UPT, UR4, 0x6, UPT ;  /* 0x000000060400788c */ /* 0x000fe2000bf05270 */
[----:B--2---:R-:W-:-:S03]  /*0ac0*/  IMAD.WIDE.U32 R2, R2, R17, RZ ;  /* 0x0000001102027225 */ /* 0x004fc600078e00ff */
[----:B------:R-:W-:-:S04]  /*0ad0*/  IADD3 R15, P0, PT, R2, R6, RZ ;  /* 0x00000006020f7210 */ /* 0x000fc80007f1e0ff */
[----:B------:R-:W-:Y:S01]  /*0ae0*/  IADD3.X R6, PT, PT, R3, UR5, RZ, P0, !PT ;  /* 0x0000000503067c10 */ /* 0x000fe200087fe4ff */
[----:B------:R0:W-:Y:S02]  /*0af0*/  STL [R0], R15 ;  /* 0x0000000f00007387 */ /* 0x0001e40000100800 */
[----:B0-----:R-:W-:Y:S01]  /*0b00*/  VIADD R0, R0, 0x4 ;  /* 0x0000000400007836 */ /* 0x001fe20000000000 */
[----:B------:R-:W-:Y:S06]  /*0b10*/  BRA.U UP0, `(.L_x_10) ;  /* 0xfffffffd00cc7547 */ /* 0x000fec000b83ffff */
[----:B------:R-:W-:Y:S01]  /*0b20*/  SHF.R.U32.HI R4, RZ, 0x17, R11 ;  /* 0x00000017ff047819 */ /* 0x000fe2000001160b */
[----:B------:R0:W-:Y:S03]  /*0b30*/  STL [R1+0x18], R6 ;  /* 0x0000180601007387 */ /* 0x0001e60000100800 */
[C---:B------:R-:W-:Y:S02]  /*0b40*/  LOP3.LUT R0, R4.reuse, 0xe0, RZ, 0xc0, !PT ;  /* 0x000000e004007812 */ /* 0x040fe400078ec0ff */
[----:B------:R-:W-:-:S03]  /*0b50*/  LOP3.LUT P0, RZ, R4, 0x1f, RZ, 0xc0, !PT ;  /* 0x0000001f04ff7812 */ /* 0x000fc6000780c0ff */
[----:B------:R-:W-:-:S05]  /*0b60*/  VIADD R0, R0, 0xffffff80 ;  /* 0xffffff8000007836 */ /* 0x000fca0000000000 */
[----:B------:R-:W-:-:S05]  /*0b70*/  SHF.R.U32.HI R0, RZ, 0x5, R0 ;  /* 0x00000005ff007819 */ /* 0x000fca0000011600 */
[----:B------:R-:W-:-:S05]  /*0b80*/  IMAD R14, R0, -0x4, R1 ;  /* 0xfffffffc000e7824 */ /* 0x000fca00078e0201 */
[----:B------:R-:W2:Y:S04]  /*0b90*/  LDL R0, [R14+0x18] ;  /* 0x000018000e007983 */ /* 0x000ea80000100800 */
[----:B------:R-:W2:Y:S04]  /*0ba0*/  LDL R3, [R14+0x14] ;  /* 0x000014000e037983 */ /* 0x000ea80000100800 */
[----:B------:R-:W3:Y:S01]  /*0bb0*/  @P0 LDL R2, [R14+0x10] ;  /* 0x000010000e020983 */ /* 0x000ee20000100800 */
[----:B------:R-:W-:Y:S01]  /*0bc0*/  LOP3.LUT R4, R4, 0x1f, RZ, 0xc0, !PT ;  /* 0x0000001f04047812 */ /* 0x000fe200078ec0ff */
[----:B------:R-:W-:Y:S01]  /*0bd0*/  UMOV UR4, 0x54442d19 ;  /* 0x54442d1900047882 */ /* 0x000fe20000000000 */
[----:B------:R-:W-:-:S02]  /*0be0*/  UMOV UR5, 0x3bf921fb ;  /* 0x3bf921fb00057882 */ /* 0x000fc40000000000 */
[-C--:B--2---:R-:W-:Y:S02]  /*0bf0*/  @P0 SHF.L.W.U32.HI R0, R3, R4.reuse, R0 ;  /* 0x0000000403000219 */ /* 0x084fe40000010e00 */
[----:B---3--:R-:W-:Y:S02]  /*0c00*/  @P0 SHF.L.W.U32.HI R3, R2, R4, R3 ;  /* 0x0000000402030219 */ /* 0x008fe40000010e03 */
[----:B------:R-:W-:Y:S02]  /*0c10*/  ISETP.GE.AND P0, PT, R11, RZ, PT ;  /* 0x000000ff0b00720c */ /* 0x000fe40003f06270 */
[C---:B------:R-:W-:Y:S01]  /*0c20*/  SHF.L.W.U32.HI R2, R3.reuse, 0x2, R0 ;  /* 0x0000000203027819 */ /* 0x040fe20000010e00 */
[----:B------:R-:W-:-:S03]  /*0c30*/  IMAD.SHL.U32 R3, R3, 0x4, RZ ;  /* 0x0000000403037824 */ /* 0x000fc600078e00ff */
[----:B------:R-:W-:-:S04]  /*0c40*/  SHF.R.S32.HI R4, RZ, 0x1f, R2 ;  /* 0x0000001fff047819 */ /* 0x000fc80000011402 */
[C---:B------:R-:W-:Y:S02]  /*0c50*/  LOP3.LUT R8, R4.reuse, R3, RZ, 0x3c, !PT ;  /* 0x0000000304087212 */ /* 0x040fe400078e3cff */
[----:B------:R-:W-:Y:S02]  /*0c60*/  LOP3.LUT R9, R4, R2, RZ, 0x3c, !PT ;  /* 0x0000000204097212 */ /* 0x000fe400078e3cff */
[----:B------:R-:W-:Y:S02]  /*0c70*/  SHF.R.U32.HI R3, RZ, 0x1e, R0 ;  /* 0x0000001eff037819 */ /* 0x000fe40000011600 */
[C---:B------:R-:W-:Y:S02]  /*0c80*/  LOP3.LUT R4, R2.reuse, R11, RZ, 0x3c, !PT ;  /* 0x0000000b02047212 */ /* 0x040fe400078e3cff */
[----:B------:R-:W1:Y:S01]  /*0c90*/  I2F.F64.S64 R8, R8 ;  /* 0x0000000800087312 */ /* 0x000e620000301c00 */
[----:B------:R-:W-:Y:S02]  /*0ca0*/  LEA.HI R0, R2, R3, RZ, 0x1 ;  /* 0x0000000302007211 */ /* 0x000fe400078f08ff */
[----:B------:R-:W-:-:S02]  /*0cb0*/  ISETP.GE.AND P1, PT, R4, RZ, PT ;  /* 0x000000ff0400720c */ /* 0x000fc40003f26270 */
[----:B------:R-:W-:-:S05]  /*0cc0*/  IADD3 R2, PT, PT, -R0, RZ, RZ ;  /* 0x000000ff00027210 */ /* 0x000fca0007ffe1ff */
[----:B------:R-:W-:Y:S01]  /*0cd0*/  @!P0 IMAD.MOV.U32 R0, RZ, RZ, R2 ;  /* 0x000000ffff008224 */ /* 0x000fe200078e0002 */
[----:B-1----:R-:W-:-:S10]  /*0ce0*/  DMUL R14, R8, UR4 ;  /* 0x00000004080e7c28 */ /* 0x002fd40008000000 */
[----:B------:R-:W1:Y:S02]  /*0cf0*/  F2F.F32.F64 R14, R14 ;  /* 0x0000000e000e7310 */ /* 0x000e640000301000 */
[----:B01----:R-:W-:-:S07]  /*0d00*/  FSEL R2, -R14, R14, !P1 ;  /* 0x0000000e0e027208 */ /* 0x003fce0004800100 */
.L_x_9:
[----:B------:R-:W-:Y:S05]  /*0d10*/  BSYNC.RECONVERGENT B0 ;  /* 0x0000000000007941 */ /* 0x000fea0003800200 */
.L_x_8:
[----:B------:R-:W-:Y:S01]  /*0d20*/  LOP3.LUT R6, R0, 0x1, RZ, 0xc0, !PT ;  /* 0x0000000100067812 */ /* 0x000fe200078ec0ff */
[----:B------:R-:W-:Y:S02]  /*0d30*/  IMAD.MOV.U32 R15, RZ, RZ, 0x37cbac00 ;  /* 0x37cbac00ff0f7424 */ /* 0x000fe400078e00ff */
[----:B------:R-:W-:Y:S01]  /*0d40*/  FMUL R3, R2, R2 ;  /* 0x0000000202037220 */ /* 0x000fe20000400000 */
[----:B------:R-:W-:Y:S01]  /*0d50*/  VIADD R0, R0, 0x1 ;  /* 0x0000000100007836 */ /* 0x000fe20000000000 */
[----:B------:R-:W-:Y:S01]  /*0d60*/  ISETP.NE.U32.AND P0, PT, R6, 0x1, PT ;  /* 0x000000010600780c */ /* 0x000fe20003f05070 */
[----:B------:R-:W-:Y:S02]  /*0d70*/  IMAD.MOV.U32 R6, RZ, RZ, 0x3c0885e4 ;  /* 0x3c0885e4ff067424 */ /* 0x000fe400078e00ff */
[----:B------:R-:W-:Y:S01]  /*0d80*/  FFMA R4, R3, R15, -0.0013887860113754868507 ;  /* 0xbab607ed03047423 */ /* 0x000fe2000000000f */
[----:B------:R-:W-:Y:S01]  /*0d90*/  IMAD.MOV.U32 R17, RZ, RZ, 0x3e2aaaa8 ;  /* 0x3e2aaaa8ff117424 */ /* 0x000fe200078e00ff */
[----:B------:R-:W-:Y:S01]  /*0da0*/  LOP3.LUT P1, RZ, R0, 0x2, RZ, 0xc0, !PT ;  /* 0x0000000200ff7812 */ /* 0x000fe2000782c0ff */
[----:B------:R-:W-:Y:S01]  /*0db0*/  BSSY.RECONVERGENT B0, `(.L_x_11) ;  /* 0x0000043000007945 */ /* 0x000fe20003800200 */
[----:B------:R-:W-:-:S02]  /*0dc0*/  FSEL R6, R6, 0.041666727513074874878, !P0 ;  /* 0x3d2aaabb06067808 */ /* 0x000fc40004000000 */
[----:B------:R-:W-:Y:S02]  /*0dd0*/  FSEL R4, R4, -0.00019574658654164522886, P0 ;  /* 0xb94d415304047808 */ /* 0x000fe40000000000 */
[----:B------:R-:W-:Y:S02]  /*0de0*/  FSEL R0, R2, 1, !P0 ;  /* 0x3f80000002007808 */ /* 0x000fe40004000000 */
[----:B------:R-:W-:Y:S01]  /*0df0*/  FSEL R17, -R17, -0.4999999701976776123, !P0 ;  /* 0xbeffffff11117808 */ /* 0x000fe20004000100 */
[----:B------:R-:W-:Y:S01]  /*0e00*/  FFMA R4, R3, R4, R6 ;  /* 0x0000000403047223 */ /* 0x000fe20000000006 */
[----:B------:R-:W-:Y:S01]  /*0e10*/  FSETP.GE.AND P0, PT, |R11|, 105615, PT ;  /* 0x47ce47800b00780b */ /* 0x000fe20003f06200 */
[C---:B------:R-:W-:Y:S02]  /*0e20*/  FFMA R9, R3.reuse, R0, RZ ;  /* 0x0000000003097223 */ /* 0x040fe400000000ff */
[----:B------:R-:W-:-:S04]  /*0e30*/  FFMA R4, R3, R4, R17 ;  /* 0x0000000403047223 */ /* 0x000fc80000000011 */
[----:B------:R-:W-:-:S04]  /*0e40*/  FFMA R14, R9, R4, R0 ;  /* 0x00000004090e7223 */ /* 0x000fc80000000000 */
[----:B------:R-:W-:Y:S02]  /*0e50*/  @P1 FADD R14, RZ, -R14 ;  /* 0x8000000eff0e1221 */ /* 0x000fe40000000000 */
[----:B------:R-:W-:Y:S05]  /*0e60*/  @!P0 BRA `(.L_x_12) ;  /* 0x0000000000dc8947 */ /* 0x000fea0003800000 */
[----:B------:R-:W-:-:S13]  /*0e70*/  FSETP.NEU.AND P0, PT, |R11|, +INF , PT ;  /* 0x7f8000000b00780b */ /* 0x000fda0003f0d200 */
[----:B------:R-:W-:Y:S01]  /*0e80*/  @!P0 FMUL R12, RZ, R11 ;  /* 0x0000000bff0c8220 */ /* 0x000fe20000400000 */
[----:B------:R-:W-:Y:S01]  /*0e90*/  @!P0 MOV R13, RZ ;  /* 0x000000ff000d8202 */ /* 0x000fe20000000f00 */
[----:B------:R-:W-:Y:S06]  /*0ea0*/  @!P0 BRA `(.L_x_12) ;  /* 0x0000000000cc8947 */ /* 0x000fec0003800000 */
[----:B------:R-:W-:Y:S01]  /*0eb0*/  IMAD.SHL.U32 R2, R11, 0x100, RZ ;  /* 0x000001000b027824 */ /* 0x000fe200078e00ff */
[----:B------:R-:W0:Y:S01]  /*0ec0*/  LDCU.64 UR8, c[0x4][URZ] ;  /* 0x01000000ff0877ac */ /* 0x000e220008000a00 */
[----:B------:R-:W-:Y:S02]  /*0ed0*/  IMAD.MOV.U32 R6, RZ, RZ, RZ ;  /* 0x000000ffff067224 */ /* 0x000fe400078e00ff */
[----:B------:R-:W-:Y:S01]  /*0ee0*/  IMAD.MOV.U32 R0, RZ, RZ, R1 ;  /* 0x000000ffff007224 */ /* 0x000fe200078e0001 */
[----:B------:R-:W-:Y:S01]  /*0ef0*/  LOP3.LUT R17, R2, 0x80000000, RZ, 0xfc, !PT ;  /* 0x8000000002117812 */ /* 0x000fe200078efcff */
[----:B------:R-:W-:Y:S01]  /*0f00*/  UMOV UR5, URZ ;  /* 0x000000ff00057c82 */ /* 0x000fe20008000000 */
[----:B------:R-:W-:-:S05]  /*0f10*/  UMOV UR4, URZ ;  /* 0x000000ff00047c82 */ /* 0x000fca0008000000 */
.L_x_13:
[----:B0-----:R-:W-:Y:S01]  /*0f20*/  IMAD.U32 R8, RZ, RZ, UR8 ;  /* 0x00000008ff087e24 */ /* 0x001fe2000f8e00ff */
[----:B------:R-:W-:-:S05]  /*0f30*/  MOV R9, UR9 ;  /* 0x0000000900097c02 */ /* 0x000fca0008000f00 */
        /* <DEDUP_REMOVED lines=23> */
[----:B------:R-:W-:Y:S01]  /*10b0*/  UMOV UR5, 0x3bf921fb ;  /* 0x3bf921fb00057882 */ /* 0x000fe20000000000 */
[----:B------:R-:W-:-:S02]  /*10c0*/  ISETP.GE.AND P1, PT, R11, RZ, PT ;  /* 0x000000ff0b00720c */ /* 0x000fc40003f26270 */
[-C--:B--2---:R-:W-:Y:S02]  /*10d0*/  @P0 SHF.L.W.U32.HI R0, R3, R4.reuse, R0 ;  /* 0x0000000403000219 */ /* 0x084fe40000010e00 */
[----:B---3--:R-:W-:Y:S02]  /*10e0*/  @P0 SHF.L.W.U32.HI R3, R2, R4, R3 ;  /* 0x0000000402030219 */ /* 0x008fe40000010e03 */
[--C-:B------:R-:W-:Y:S02]  /*10f0*/  SHF.R.U32.HI R13, RZ, 0x1e, R0.reuse ;  /* 0x0000001eff0d7819 */ /* 0x100fe40000011600 */
[C---:B------:R-:W-:Y:S01]  /*1100*/  SHF.L.W.U32.HI R2, R3.reuse, 0x2, R0 ;  /* 0x0000000203027819 */ /* 0x040fe20000010e00 */
[----:B------:R-:W-:-:S03]  /*1110*/  IMAD.SHL.U32 R3, R3, 0x4, RZ ;  /* 0x0000000403037824 */ /* 0x000fc600078e00ff */
[----:B------:R-:W-:Y:S02]  /*1120*/  SHF.R.S32.HI R4, RZ, 0x1f, R2 ;  /* 0x0000001fff047819 */ /* 0x000fe40000011402 */
[----:B------:R-:W-:Y:S02]  /*1130*/  LEA.HI R13, R2, R13, RZ, 0x1 ;  /* 0x0000000d020d7211 */ /* 0x000fe400078f08ff */
[C---:B------:R-:W-:Y:S02]  /*1140*/  LOP3.LUT R8, R4.reuse, R3, RZ, 0x3c, !PT ;  /* 0x0000000304087212 */ /* 0x040fe400078e3cff */
[----:B------:R-:W-:Y:S01]  /*1150*/  LOP3.LUT R9, R4, R2, RZ, 0x3c, !PT ;  /* 0x0000000204097212 */ /* 0x000fe200078e3cff */
[----:B------:R-:W-:Y:S01]  /*1160*/  IMAD.MOV R0, RZ, RZ, -R13 ;  /* 0x000000ffff007224 */ /* 0x000fe200078e0a0d */
[----:B------:R-:W-:-:S04]  /*1170*/  LOP3.LUT R11, R2, R11, RZ, 0x3c, !PT ;  /* 0x0000000b020b7212 */ /* 0x000fc800078e3cff */
[----:B------:R-:W1:Y:S01]  /*1180*/  I2F.F64.S64 R8, R8 ;  /* 0x0000000800087312 */ /* 0x000e620000301c00 */
[----:B------:R-:W-:Y:S02]  /*1190*/  ISETP.GE.AND P0, PT, R11, RZ, PT ;  /* 0x000000ff0b00720c */ /* 0x000fe40003f06270 */
[----:B------:R-:W-:Y:S01]  /*11a0*/  @!P1 MOV R13, R0 ;  /* 0x00000000000d9202 */ /* 0x000fe20000000f00 */
[----:B-1----:R-:W-:-:S10]  /*11b0*/  DMUL R16, R8, UR4 ;  /* 0x0000000408107c28 */ /* 0x002fd40008000000 */
[----:B------:R-:W1:Y:S02]  /*11c0*/  F2F.F32.F64 R16, R16 ;  /* 0x0000001000107310 */ /* 0x000e640000301000 */
[----:B01----:R-:W-:-:S07]  /*11d0*/  FSEL R12, -R16, R16, !P0 ;  /* 0x00000010100c7208 */ /* 0x003fce0004000100 */
.L_x_12:
[----:B------:R-:W-:Y:S05]  /*11e0*/  BSYNC.RECONVERGENT B0 ;  /* 0x0000000000007941 */ /* 0x000fea0003800200 */
.L_x_11:
[----:B------:R-:W0:Y:S01]  /*11f0*/  LDCU UR4, c[0x0][0x398] ;  /* 0x00007300ff0477ac */ /* 0x000e220008000800 */
[----:B------:R-:W1:Y:S01]  /*1200*/  LDC.64 R2, c[0x0][0x380] ;  /* 0x0000e000ff027b82 */ /* 0x000e620000000a00 */
[----:B------:R-:W-:Y:S01]  /*1210*/  IMAD.SHL.U32 R7, R7, 0x2, RZ ;  /* 0x0000000207077824 */ /* 0x000fe200078e00ff */
[----:B------:R-:W2:Y:S06]  /*1220*/  LDCU UR5, c[0x0][0x394] ;  /* 0x00007280ff0577ac */ /* 0x000eac0008000800 */
[----:B------:R-:W3:Y:S01]  /*1230*/  LDC.64 R8, c[0x0][0x388] ;  /* 0x0000e200ff087b82 */ /* 0x000ee20000000a00 */
[----:B0-----:R-:W-:-:S04]  /*1240*/  IMAD R10, R5, UR4, R10 ;  /* 0x00000004050a7c24 */ /* 0x001fc8000f8e020a */
[----:B--2---:R-:W-:-:S04]  /*1250*/  IMAD R7, R10, UR5, R7 ;  /* 0x000000050a077c24 */ /* 0x004fc8000f8e0207 */
[----:B-1----:R-:W-:-:S05]  /*1260*/  IMAD.WIDE R2, R7, 0x4, R2 ;  /* 0x0000000407027825 */ /* 0x002fca00078e0202 */
[----:B------:R-:W2:Y:S01]  /*1270*/  LDG.E R11, desc[UR6][R2.64+0x4] ;  /* 0x00000406020b7981 */ /* 0x000ea2000c1e1900 */
[----:B---3--:R-:W-:-:S03]  /*1280*/  IMAD.WIDE R4, R7, 0x4, R8 ;  /* 0x0000000407047825 */ /* 0x008fc600078e0208 */
[----:B------:R-:W3:Y:S04]  /*1290*/  LDG.E R19, desc[UR6][R2.64] ;  /* 0x0000000602137981 */ /* 0x000ee8000c1e1900 */
[----:B------:R-:W4:Y:S04]  /*12a0*/  LDG.E R7, desc[UR6][R4.64+0x4] ;  /* 0x0000040604077981 */ /* 0x000f28000c1e1900 */
[----:B------:R-:W5:Y:S01]  /*12b0*/  LDG.E R9, desc[UR6][R4.64] ;  /* 0x0000000604097981 */ /* 0x000f62000c1e1900 */
[----:B------:R-:W-:Y:S01]  /*12c0*/  FMUL R6, R12, R12 ;  /* 0x0000000c0c067220 */ /* 0x000fe20000400000 */
[----:B------:R-:W-:Y:S01]  /*12d0*/  LOP3.LUT R0, R13, 0x1, RZ, 0xc0, !PT ;  /* 0x000000010d007812 */ /* 0x000fe200078ec0ff */
[----:B------:R-:W-:-:S02]  /*12e0*/  IMAD.MOV.U32 R17, RZ, RZ, 0x3d2aaabb ;  /* 0x3d2aaabbff117424 */ /* 0x000fc400078e00ff */
[----:B------:R-:W-:Y:S01]  /*12f0*/  FFMA R15, R6, R15, -0.0013887860113754868507 ;  /* 0xbab607ed060f7423 */ /* 0x000fe2000000000f */
[----:B------:R-:W-:Y:S01]  /*1300*/  ISETP.NE.U32.AND P0, PT, R0, 0x1, PT ;  /* 0x000000010000780c */ /* 0x000fe20003f05070 */
[----:B------:R-:W-:-:S03]  /*1310*/  IMAD.MOV.U32 R8, RZ, RZ, 0x3effffff ;  /* 0x3effffffff087424 */ /* 0x000fc600078e00ff */
[----:B------:R-:W-:Y:S02]  /*1320*/  FSEL R15, R15, -0.00019574658654164522886, !P0 ;  /* 0xb94d41530f0f7808 */ /* 0x000fe40004000000 */
[----:B------:R-:W-:Y:S02]  /*1330*/  FSEL R17, R17, 0.0083327032625675201416, !P0 ;  /* 0x3c0885e411117808 */ /* 0x000fe40004000000 */
[----:B------:R-:W-:Y:S02]  /*1340*/  LOP3.LUT P1, RZ, R13, 0x2, RZ, 0xc0, !PT ;  /* 0x000000020dff7812 */ /* 0x000fe4000782c0ff */
[----:B------:R-:W-:Y:S01]  /*1350*/  FSEL R8, -R8, -0.16666662693023681641, !P0 ;  /* 0xbe2aaaa808087808 */ /* 0x000fe20004000100 */
[----:B------:R-:W-:Y:S01]  /*1360*/  FFMA R15, R6, R15, R17 ;  /* 0x0000000f060f7223 */ /* 0x000fe20000000011 */
[----:B------:R-:W-:-:S03]  /*1370*/  FSEL R0, R12, 1, P0 ;  /* 0x3f8000000c007808 */ /* 0x000fc60000000000 */
[C---:B------:R-:W-:Y:S02]  /*1380*/  FFMA R8, R6.reuse, R15, R8 ;  /* 0x0000000f06087223 */ /* 0x040fe40000000008 */
[----:B------:R-:W-:-:S04]  /*1390*/  FFMA R13, R6, R0, RZ ;  /* 0x00000000060d7223 */ /* 0x000fc800000000ff */
[----:B------:R-:W-:-:S04]  /*13a0*/  FFMA R0, R13, R8, R0 ;  /* 0x000000080d007223 */ /* 0x000fc80000000000 */
[----:B------:R-:W-:-:S04]  /*13b0*/  @P1 FADD R0, RZ, -R0 ;  /* 0x80000000ff001221 */ /* 0x000fc80000000000 */
[C---:B--2---:R-:W-:Y:S01]  /*13c0*/  FMUL R13, R0.reuse, R11 ;  /* 0x0000000b000d7220 */ /* 0x044fe20000400000 */
[C---:B---3--:R-:W-:Y:S01]  /*13d0*/  FMUL R6, R0.reuse, R19 ;  /* 0x0000001300067220 */ /* 0x048fe20000400000 */
[----:B----4-:R-:W-:Y:S02]  /*13e0*/  FMUL R8, R0, R7 ;  /* 0x0000000700087220 */ /* 0x010fe40000400000 */
[----:B------:R-:W-:Y:S01]  /*13f0*/  FFMA R13, R14, R19, -R13 ;  /* 0x000000130e0d7223 */ /* 0x000fe2000000080d */
[----:B-----5:R-:W-:Y:S01]  /*1400*/  FMUL R0, R0, R9 ;  /* 0x0000000900007220 */ /* 0x020fe20000400000 */
[C---:B------:R-:W-:Y:S01]  /*1410*/  FFMA R11, R14.reuse, R11, R6 ;  /* 0x0000000b0e0b7223 */ /* 0x040fe20000000006 */
[C---:B------:R-:W-:Y:S02]  /*1420*/  FFMA R9, R14.reuse, R9, -R8 ;  /* 0x000000090e097223 */ /* 0x040fe40000000808 */
[----:B------:R-:W-:Y:S01]  /*1430*/  FFMA R7, R14, R7, R0 ;  /* 0x000000070e077223 */ /* 0x000fe20000000000 */
[----:B------:R-:W-:Y:S04]  /*1440*/  STG.E desc[UR6][R2.64], R13 ;  /* 0x0000000d02007986 */ /* 0x000fe8000c101906 */
[----:B------:R-:W-:Y:S04]  /*1450*/  STG.E desc[UR6][R2.64+0x4], R11 ;  /* 0x0000040b02007986 */ /* 0x000fe8000c101906 */
[----:B------:R-:W-:Y:S04]  /*1460*/  STG.E desc[UR6][R4.64], R9 ;  /* 0x0000000904007986 */ /* 0x000fe8000c101906 */
[----:B------:R-:W-:Y:S01]  /*1470*/  STG.E desc[UR6][R4.64+0x4], R7 ;  /* 0x0000040704007986 */ /* 0x000fe2000c101906 */
[----:B------:R-:W-:Y:S05]  /*1480*/  EXIT ;  /* 0x000000000000794d */ /* 0x000fea0003800000 */
        .weak           $__internal_0_$__cuda_sm20_rcp_rn_f32_slowpath
        .type           $__internal_0_$__cuda_sm20_rcp_rn_f32_slowpath,@function
        .size           $__internal_0_$__cuda_sm20_rcp_rn_f32_slowpath,($__internal_1_$__cuda_sm3x_div_rn_noftz_f32_slowpath - $__internal_0_$__cuda_sm20_rcp_rn_f32_slowpath)
$__internal_0_$__cuda_sm20_rcp_rn_f32_slowpath:
[----:B------:R-:W-:Y:S01]  /*1490*/  IMAD.SHL.U32 R2, R0, 0x2, RZ ;  /* 0x0000000200027824 */ /* 0x000fe200078e00ff */
[----:B------:R-:W-:Y:S04]  /*14a0*/  BSSY.RECONVERGENT B1, `(.L_x_14) ;  /* 0x0000030000017945 */ /* 0x000fe80003800200 */
[----:B------:R-:W-:-:S04]  /*14b0*/  SHF.R.U32.HI R11, RZ, 0x18, R2 ;  /* 0x00000018ff0b7819 */ /* 0x000fc80000011602 */
[----:B------:R-:W-:-:S13]  /*14c0*/  ISETP.NE.U32.AND P0, PT, R11, RZ, PT ;  /* 0x000000ff0b00720c */ /* 0x000fda0003f05070 */
[----:B------:R-:W-:Y:S05]  /*14d0*/  @P0 BRA `(.L_x_15) ;  /* 0x0000000000280947 */ /* 0x000fea0003800000 */
[----:B------:R-:W-:-:S04]  /*14e0*/  SHF.L.U32 R2, R0, 0x1, RZ ;  /* 0x0000000100027819 */ /* 0x000fc800000006ff */
[----:B------:R-:W-:-:S13]  /*14f0*/  ISETP.NE.AND P0, PT, R2, RZ, PT ;  /* 0x000000ff0200720c */ /* 0x000fda0003f05270 */
[----:B------:R-:W-:Y:S01]  /*1500*/  @P0 FFMA R6, R0, 1.84467440737095516160e+19, RZ ;  /* 0x5f80000000060823 */ /* 0x000fe200000000ff */
[----:B------:R-:W-:Y:S08]  /*1510*/  @!P0 MUFU.RCP R3, R0 ;  /* 0x0000000000038308 */ /* 0x000ff00000001000 */
[----:B------:R-:W0:Y:S02]  /*1520*/  @P0 MUFU.RCP R9, R6 ;  /* 0x0000000600090308 */ /* 0x000e240000001000 */
[----:B0-----:R-:W-:-:S04]  /*1530*/  @P0 FFMA R2, R6, R9, -1 ;  /* 0xbf80000006020423 */ /* 0x001fc80000000009 */
[----:B------:R-:W-:-:S04]  /*1540*/  @P0 FADD.FTZ R2, -R2, -RZ ;  /* 0x800000ff02020221 */ /* 0x000fc80000010100 */
[----:B------:R-:W-:-:S04]  /*1550*/  @P0 FFMA R2, R9, R2, R9 ;  /* 0x0000000209020223 */ /* 0x000fc80000000009 */
[----:B------:R-:W-:Y:S01]  /*1560*/  @P0 FFMA R3, R2, 1.84467440737095516160e+19, RZ ;  /* 0x5f80000002030823 */ /* 0x000fe200000000ff */
[----:B------:R-:W-:Y:S06]  /*1570*/  BRA `(.L_x_16) ;  /* 0x0000000000887947 */ /* 0x000fec0003800000 */
.L_x_15:
[----:B------:R-:W-:-:S05]  /*1580*/  VIADD R13, R11, 0xffffff03 ;  /* 0xffffff030b0d7836 */ /* 0x000fca0000000000 */
[----:B------:R-:W-:-:S13]  /*1590*/  ISETP.GT.U32.AND P0, PT, R13, 0x1, PT ;  /* 0x000000010d00780c */ /* 0x000fda0003f04070 */
[----:B------:R-:W-:Y:S05]  /*15a0*/  @P0 BRA `(.L_x_17) ;  /* 0x0000000000780947 */ /* 0x000fea0003800000 */
[----:B------:R-:W-:Y:S01]  /*15b0*/  LOP3.LUT R2, R0, 0x7fffff, RZ, 0xc0, !PT ;  /* 0x007fffff00027812 */ /* 0x000fe200078ec0ff */
[----:B------:R-:W-:-:S03]  /*15c0*/  IMAD.MOV.U32 R12, RZ, RZ, 0x3 ;  /* 0x00000003ff0c7424 */ /* 0x000fc600078e00ff */
[----:B------:R-:W-:Y:S02]  /*15d0*/  LOP3.LUT R2, R2, 0x3f800000, RZ, 0xfc, !PT ;  /* 0x3f80000002027812 */ /* 0x000fe400078efcff */
[----:B------:R-:W-:Y:S02]  /*15e0*/  SHF.L.U32 R12, R12, R13, RZ ;  /* 0x0000000d0c0c7219 */ /* 0x000fe400000006ff */
[----:B------:R-:W0:Y:S02]  /*15f0*/  MUFU.RCP R3, R2 ;  /* 0x0000000200037308 */ /* 0x000e240000001000 */
[----:B0-----:R-:W-:-:S04]  /*1600*/  FFMA R6, R2, R3, -1 ;  /* 0xbf80000002067423 */ /* 0x001fc80000000003 */
[----:B------:R-:W-:-:S04]  /*1610*/  FADD.FTZ R6, -R6, -RZ ;  /* 0x800000ff06067221 */ /* 0x000fc80000010100 */
[CCC-:B------:R-:W-:Y:S01]  /*1620*/  FFMA.RM R8, R3.reuse, R6.reuse, R3.reuse ;  /* 0x0000000603087223 */ /* 0x1c0fe20000004003 */
[----:B------:R-:W-:-:S04]  /*1630*/  FFMA.RP R9, R3, R6, R3 ;  /* 0x0000000603097223 */ /* 0x000fc80000008003 */
[C---:B------:R-:W-:Y:S02]  /*1640*/  LOP3.LUT R3, R8.reuse, 0x7fffff, RZ, 0xc0, !PT ;  /* 0x007fffff08037812 */ /* 0x040fe400078ec0ff */
[----:B------:R-:W-:Y:S02]  /*1650*/  FSETP.NEU.FTZ.AND P0, PT, R8, R9, PT ;  /* 0x000000090800720b */ /* 0x000fe40003f1d000 */
[----:B------:R-:W-:Y:S02]  /*1660*/  LOP3.LUT R3, R3, 0x800000, RZ, 0xfc, !PT ;  /* 0x0080000003037812 */ /* 0x000fe400078efcff */
[----:B------:R-:W-:Y:S02]  /*1670*/  SEL R6, RZ, 0xffffffff, !P0 ;  /* 0xffffffffff067807 */ /* 0x000fe40004000000 */
[----:B------:R-:W-:-:S03]  /*1680*/  LOP3.LUT R12, R12, R3, RZ, 0xc0, !PT ;  /* 0x000000030c0c7212 */ /* 0x000fc600078ec0ff */
[----:B------:R-:W-:Y:S01]  /*1690*/  IMAD.MOV R6, RZ, RZ, -R6 ;  /* 0x000000ffff067224 */ /* 0x000fe200078e0a06 */
[----:B------:R-:W-:-:S04]  /*16a0*/  SHF.R.U32.HI R12, RZ, R13, R12 ;  /* 0x0000000dff0c7219 */ /* 0x000fc8000001160c */
[----:B------:R-:W-:Y:S02]  /*16b0*/  LOP3.LUT P1, RZ, R6, R13, R3, 0xf8, !PT ;  /* 0x0000000d06ff7212 */ /* 0x000fe4000782f803 */
[C---:B------:R-:W-:Y:S02]  /*16c0*/  LOP3.LUT P0, RZ, R12.reuse, 0x1, RZ, 0xc0, !PT ;  /* 0x000000010cff7812 */ /* 0x040fe4000780c0ff */
[----:B------:R-:W-:-:S04]  /*16d0*/  LOP3.LUT P2, RZ, R12, 0x2, RZ, 0xc0, !PT ;  /* 0x000000020cff7812 */ /* 0x000fc8000784c0ff */
[----:B------:R-:W-:Y:S02]  /*16e0*/  PLOP3.LUT P0, PT, P0, P1, P2, 0xe0, 0x0 ;  /* 0x000000000000781c */ /* 0x000fe40000703c20 */
[----:B------:R-:W-:Y:S02]  /*16f0*/  LOP3.LUT P1, RZ, R0, 0x7fffff, RZ, 0xc0, !PT ;  /* 0x007fffff00ff7812 */ /* 0x000fe4000782c0ff */
[----:B------:R-:W-:-:S05]  /*1700*/  SEL R2, RZ, 0x1, !P0 ;  /* 0x00000001ff027807 */ /* 0x000fca0004000000 */
[----:B------:R-:W-:-:S05]  /*1710*/  IMAD.MOV R2, RZ, RZ, -R2 ;  /* 0x000000ffff027224 */ /* 0x000fca00078e0a02 */
[----:B------:R-:W-:Y:S02]  /*1720*/  ISETP.GE.AND P0, PT, R2, RZ, PT ;  /* 0x000000ff0200720c */ /* 0x000fe40003f06270 */
[----:B------:R-:W-:-:S04]  /*1730*/  IADD3 R2, PT, PT, R11, -0xfc, RZ ;  /* 0xffffff040b027810 */ /* 0x000fc80007ffe0ff */
[----:B------:R-:W-:-:S07]  /*1740*/  SHF.R.U32.HI R3, RZ, R2, R3 ;  /* 0x00000002ff037219 */ /* 0x000fce0000011603 */
[----:B------:R-:W-:-:S04]  /*1750*/  @!P0 VIADD R3, R3, 0x1 ;  /* 0x0000000103038836 */ /* 0x000fc80000000000 */
[----:B------:R-:W-:-:S05]  /*1760*/  @!P1 IMAD.SHL.U32 R3, R3, 0x2, RZ ;  /* 0x0000000203039824 */ /* 0x000fca00078e00ff */
[----:B------:R-:W-:Y:S01]  /*1770*/  LOP3.LUT R3, R3, 0x80000000, R0, 0xf8, !PT ;  /* 0x8000000003037812 */ /* 0x000fe200078ef800 */
[----:B------:R-:W-:Y:S06]  /*1780*/  BRA `(.L_x_16) ;  /* 0x0000000000047947 */ /* 0x000fec0003800000 */
.L_x_17:
[----:B------:R0:W1:Y:S02]  /*1790*/  MUFU.RCP R3, R0 ;  /* 0x0000000000037308 */ /* 0x0000640000001000 */
.L_x_16:
[----:B------:R-:W-:Y:S05]  /*17a0*/  BSYNC.RECONVERGENT B1 ;  /* 0x0000000000017941 */ /* 0x000fea0003800200 */
.L_x_14:
[----:B-1----:R-:W-:Y:S02]  /*17b0*/  IMAD.MOV.U32 R11, RZ, RZ, R3 ;  /* 0x000000ffff0b7224 */ /* 0x002fe400078e0003 */
[----:B------:R-:W-:Y:S02]  /*17c0*/  HFMA2 R3, -RZ, RZ, 0, 0 ;  /* 0x00000000ff037431 */ /* 0x000fe400000001ff */
[----:B------:R-:W-:-:S04]  /*17d0*/  IMAD.MOV.U32 R2, RZ, RZ, R4 ;  /* 0x000000ffff027224 */ /* 0x000fc800078e0004 */
[----:B0-----:R-:W-:Y:S05]  /*17e0*/  RET.REL.NODEC R2 `(_Z11rope_kernelPfS_iii) ;  /* 0xffffffe802047950 */ /* 0x001fea0003c3ffff */
        .weak           $__internal_1_$__cuda_sm3x_div_rn_noftz_f32_slowpath
        .type           $__internal_1_$__cuda_sm3x_div_rn_noftz_f32_slowpath,@function
        .size           $__internal_1_$__cuda_sm3x_div_rn_noftz_f32_slowpath,(.L_x_31 - $__internal_1_$__cuda_sm3x_div_rn_noftz_f32_slowpath)
$__internal_1_$__cuda_sm3x_div_rn_noftz_f32_slowpath:
[--C-:B------:R-:W-:Y:S01]  /*17f0*/  SHF.R.U32.HI R6, RZ, 0x17, R3.reuse ;  /* 0x00000017ff067819 */ /* 0x100fe20000011603 */
[----:B------:R-:W-:Y:S01]  /*1800*/  BSSY.RECONVERGENT B1, `(.L_x_18) ;  /* 0x0000064000017945 */ /* 0x000fe20003800200 */
[--C-:B------:R-:W-:Y:S01]  /*1810*/  SHF.R.U32.HI R4, RZ, 0x17, R0.reuse ;  /* 0x00000017ff047819 */ /* 0x100fe20000011600 */
[----:B------:R-:W-:Y:S01]  /*1820*/  IMAD.MOV.U32 R8, RZ, RZ, R0 ;  /* 0x000000ffff087224 */ /* 0x000fe200078e0000 */
[----:B------:R-:W-:Y:S01]  /*1830*/  LOP3.LUT R6, R6, 0xff, RZ, 0xc0, !PT ;  /* 0x000000ff06067812 */ /* 0x000fe200078ec0ff */
[----:B------:R-:W-:Y:S01]  /*1840*/  IMAD.MOV.U32 R9, RZ, RZ, R3 ;  /* 0x000000ffff097224 */ /* 0x000fe200078e0003 */
[----:B------:R-:W-:-:S03]  /*1850*/  LOP3.LUT R12, R4, 0xff, RZ, 0xc0, !PT ;  /* 0x000000ff040c7812 */ /* 0x000fc600078ec0ff */
[----:B------:R-:W-:Y:S02]  /*1860*/  VIADD R11, R6, 0xffffffff ;  /* 0xffffffff060b7836 */ /* 0x000fe40000000000 */
[----:B------:R-:W-:-:S03]  /*1870*/  VIADD R13, R12, 0xffffffff ;  /* 0xffffffff0c0d7836 */ /* 0x000fc60000000000 */
[----:B------:R-:W-:-:S04]  /*1880*/  ISETP.GT.U32.AND P0, PT, R11, 0xfd, PT ;  /* 0x000000fd0b00780c */ /* 0x000fc80003f04070 */
[----:B------:R-:W-:-:S13]  /*1890*/  ISETP.GT.U32.OR P0, PT, R13, 0xfd, P0 ;  /* 0x000000fd0d00780c */ /* 0x000fda0000704470 */
[----:B------:R-:W-:Y:S01]  /*18a0*/  @!P0 MOV R4, RZ ;  /* 0x000000ff00048202 */ /* 0x000fe20000000f00 */
[----:B------:R-:W-:Y:S06]  /*18b0*/  @!P0 BRA `(.L_x_19) ;  /* 0x00000000005c8947 */ /* 0x000fec0003800000 */
[----:B------:R-:W-:Y:S02]  /*18c0*/  FSETP.GTU.FTZ.AND P0, PT, |R0|, +INF , PT ;  /* 0x7f8000000000780b */ /* 0x000fe40003f1c200 */
[----:B------:R-:W-:-:S04]  /*18d0*/  FSETP.GTU.FTZ.AND P1, PT, |R3|, +INF , PT ;  /* 0x7f8000000300780b */ /* 0x000fc80003f3c200 */
[----:B------:R-:W-:-:S13]  /*18e0*/  PLOP3.LUT P0, PT, P0, P1, PT, 0xf8, 0x8f ;  /* 0x00000000008f781c */ /* 0x000fda0000703f70 */
[----:B------:R-:W-:Y:S05]  /*18f0*/  @P0 BRA `(.L_x_20) ;  /* 0x00000004004c0947 */ /* 0x000fea0003800000 */
[----:B------:R-:W-:-:S13]  /*1900*/  LOP3.LUT P0, RZ, R9, 0x7fffffff, R8, 0xc8, !PT ;  /* 0x7fffffff09ff7812 */ /* 0x000fda000780c808 */
[----:B------:R-:W-:Y:S05]  /*1910*/  @!P0 BRA `(.L_x_21) ;  /* 0x00000004003c8947 */ /* 0x000fea0003800000 */
[C---:B------:R-:W-:Y:S02]  /*1920*/  FSETP.NEU.FTZ.AND P2, PT, |R0|.reuse, +INF , PT ;  /* 0x7f8000000000780b */ /* 0x040fe40003f5d200 */
[----:B------:R-:W-:Y:S02]  /*1930*/  FSETP.NEU.FTZ.AND P1, PT, |R3|, +INF , PT ;  /* 0x7f8000000300780b */ /* 0x000fe40003f3d200 */
[----:B------:R-:W-:-:S11]  /*1940*/  FSETP.NEU.FTZ.AND P0, PT, |R0|, +INF , PT ;  /* 0x7f8000000000780b */ /* 0x000fd60003f1d200 */
[----:B------:R-:W-:Y:S05]  /*1950*/  @!P1 BRA !P2, `(.L_x_21) ;  /* 0x00000004002c9947 */ /* 0x000fea0005000000 */
[----:B------:R-:W-:-:S04]  /*1960*/  LOP3.LUT P2, RZ, R8, 0x7fffffff, RZ, 0xc0, !PT ;  /* 0x7fffffff08ff7812 */ /* 0x000fc8000784c0ff */
[----:B------:R-:W-:-:S13]  /*1970*/  PLOP3.LUT P1, PT, P1, P2, PT, 0x2f, 0xf2 ;  /* 0x0000000000f2781c */ /* 0x000fda0000f24577 */
[----:B------:R-:W-:Y:S05]  /*1980*/  @P1 BRA `(.L_x_22) ;  /* 0x0000000400181947 */ /* 0x000fea0003800000 */
[----:B------:R-:W-:-:S04]  /*1990*/  LOP3.LUT P1, RZ, R9, 0x7fffffff, RZ, 0xc0, !PT ;  /* 0x7fffffff09ff7812 */ /* 0x000fc8000782c0ff */
[----:B------:R-:W-:-:S13]  /*19a0*/  PLOP3.LUT P0, PT, P0, P1, PT, 0x2f, 0xf2 ;  /* 0x0000000000f2781c */ /* 0x000fda0000702577 */
[----:B------:R-:W-:Y:S05]  /*19b0*/  @P0 BRA `(.L_x_23) ;  /* 0x0000000400000947 */ /* 0x000fea0003800000 */
[----:B------:R-:W-:Y:S02]  /*19c0*/  ISETP.GE.AND P0, PT, R13, RZ, PT ;  /* 0x000000ff0d00720c */ /* 0x000fe40003f06270 */
[----:B------:R-:W-:-:S11]  /*19d0*/  ISETP.GE.AND P1, PT, R11, RZ, PT ;  /* 0x000000ff0b00720c */ /* 0x000fd60003f26270 */
[----:B------:R-:W-:Y:S02]  /*19e0*/  @P0 IMAD.MOV.U32 R4, RZ, RZ, RZ ;  /* 0x000000ffff040224 */ /* 0x000fe400078e00ff */
[----:B------:R-:W-:Y:S01]  /*19f0*/  @!P0 FFMA R8, R0, 1.84467440737095516160e+19, RZ ;  /* 0x5f80000000088823 */ /* 0x000fe200000000ff */
[----:B------:R-:W-:Y:S02]  /*1a00*/  @!P0 IMAD.MOV.U32 R4, RZ, RZ, -0x40 ;  /* 0xffffffc0ff048424 */ /* 0x000fe400078e00ff */
[----:B------:R-:W-:Y:S02]  /*1a10*/  @!P1 FFMA R9, R3, 1.84467440737095516160e+19, RZ ;  /* 0x5f80000003099823 */ /* 0x000fe400000000ff */
[----:B------:R-:W-:-:S07]  /*1a20*/  @!P1 VIADD R4, R4, 0x40 ;  /* 0x0000004004049836 */ /* 0x000fce0000000000 */
.L_x_19:
[----:B------:R-:W-:Y:S01]  /*1a30*/  LEA R0, R6, 0xc0800000, 0x17 ;  /* 0xc080000006007811 */ /* 0x000fe200078eb8ff */
[----:B------:R-:W-:Y:S01]  /*1a40*/  BSSY.RECONVERGENT B2, `(.L_x_24) ;  /* 0x0000036000027945 */ /* 0x000fe20003800200 */
[----:B------:R-:W-:-:S03]  /*1a50*/  IADD3 R3, PT, PT, R12, -0x7f, RZ ;  /* 0xffffff810c037810 */ /* 0x000fc60007ffe0ff */
[----:B------:R-:W-:Y:S02]  /*1a60*/  IMAD.IADD R9, R9, 0x1, -R0 ;  /* 0x0000000109097824 */ /* 0x000fe400078e0a00 */
[----:B------:R-:W-:Y:S02]  /*1a70*/  IMAD R0, R3, -0x800000, R8 ;  /* 0xff80000003007824 */ /* 0x000fe400078e0208 */
[----:B------:R0:W1:Y:S01]  /*1a80*/  MUFU.RCP R11, R9 ;  /* 0x00000009000b7308 */ /* 0x0000620000001000 */
[----:B------:R-:W-:Y:S01]  /*1a90*/  FADD.FTZ R13, -R9, -RZ ;  /* 0x800000ff090d7221 */ /* 0x000fe20000010100 */
[----:B0-----:R-:W-:-:S05]  /*1aa0*/  IADD3 R9, PT, PT, R3, 0x7f, -R6 ;  /* 0x0000007f03097810 */ /* 0x001fca0007ffe806 */
[----:B------:R-:W-:Y:S02]  /*1ab0*/  IMAD.IADD R9, R9, 0x1, R4 ;  /* 0x0000000109097824 */ /* 0x000fe400078e0204 */
[----:B-1----:R-:W-:-:S04]  /*1ac0*/  FFMA R12, R11, R13, 1 ;  /* 0x3f8000000b0c7423 */ /* 0x002fc8000000000d */
[----:B------:R-:W-:-:S04]  /*1ad0*/  FFMA R15, R11, R12, R11 ;  /* 0x0000000c0b0f7223 */ /* 0x000fc8000000000b */
[----:B------:R-:W-:-:S04]  /*1ae0*/  FFMA R8, R0, R15, RZ ;  /* 0x0000000f00087223 */ /* 0x000fc800000000ff */
[----:B------:R-:W-:-:S04]  /*1af0*/  FFMA R11, R13, R8, R0 ;  /* 0x000000080d0b7223 */ /* 0x000fc80000000000 */
[----:B------:R-:W-:-:S04]  /*1b00*/  FFMA R8, R15, R11, R8 ;  /* 0x0000000b0f087223 */ /* 0x000fc80000000008 */
[----:B------:R-:W-:-:S04]  /*1b10*/  FFMA R13, R13, R8, R0 ;  /* 0x000000080d0d7223 */ /* 0x000fc80000000000 */
[----:B------:R-:W-:-:S05]  /*1b20*/  FFMA R0, R15, R13, R8 ;  /* 0x0000000d0f007223 */ /* 0x000fca0000000008 */
[----:B------:R-:W-:-:S04]  /*1b30*/  SHF.R.U32.HI R3, RZ, 0x17, R0 ;  /* 0x00000017ff037819 */ /* 0x000fc80000011600 */
[----:B------:R-:W-:-:S05]  /*1b40*/  LOP3.LUT R3, R3, 0xff, RZ, 0xc0, !PT ;  /* 0x000000ff03037812 */ /* 0x000fca00078ec0ff */
[----:B------:R-:W-:-:S04]  /*1b50*/  IMAD.IADD R11, R3, 0x1, R9 ;  /* 0x00000001030b7824 */ /* 0x000fc800078e0209 */
[----:B------:R-:W-:-:S05]  /*1b60*/  VIADD R3, R11, 0xffffffff ;  /* 0xffffffff0b037836 */ /* 0x000fca0000000000 */
[----:B------:R-:W-:-:S13]  /*1b70*/  ISETP.GE.U32.AND P0, PT, R3, 0xfe, PT ;  /* 0x000000fe0300780c */ /* 0x000fda0003f06070 */
[----:B------:R-:W-:Y:S05]  /*1b80*/  @!P0 BRA `(.L_x_25) ;  /* 0x0000000000808947 */ /* 0x000fea0003800000 */
[----:B------:R-:W-:-:S13]  /*1b90*/  ISETP.GT.AND P0, PT, R11, 0xfe, PT ;  /* 0x000000fe0b00780c */ /* 0x000fda0003f04270 */
[----:B------:R-:W-:Y:S05]  /*1ba0*/  @P0 BRA `(.L_x_26) ;  /* 0x00000000006c0947 */ /* 0x000fea0003800000 */
[----:B------:R-:W-:-:S13]  /*1bb0*/  ISETP.GE.AND P0, PT, R11, 0x1, PT ;  /* 0x000000010b00780c */ /* 0x000fda0003f06270 */
[----:B------:R-:W-:Y:S05]  /*1bc0*/  @P0 BRA `(.L_x_27) ;  /* 0x0000000000740947 */ /* 0x000fea0003800000 */
[----:B------:R-:W-:Y:S02]  /*1bd0*/  ISETP.GE.AND P0, PT, R11, -0x18, PT ;  /* 0xffffffe80b00780c */ /* 0x000fe40003f06270 */
[----:B------:R-:W-:-:S11]  /*1be0*/  LOP3.LUT R0, R0, 0x80000000, RZ, 0xc0, !PT ;  /* 0x8000000000007812 */ /* 0x000fd600078ec0ff */
[----:B------:R-:W-:Y:S05]  /*1bf0*/  @!P0 BRA `(.L_x_27) ;  /* 0x0000000000688947 */ /* 0x000fea0003800000 */
[-CC-:B------:R-:W-:Y:S01]  /*1c00*/  FFMA.RZ R3, R15, R13.reuse, R8.reuse ;  /* 0x0000000d0f037223 */ /* 0x180fe2000000c008 */
[----:B------:R-:W-:Y:S02]  /*1c10*/  VIADD R9, R11, 0x20 ;  /* 0x000000200b097836 */ /* 0x000fe40000000000 */
[-CC-:B------:R-:W-:Y:S01]  /*1c20*/  FFMA.RM R4, R15, R13.reuse, R8.reuse ;  /* 0x0000000d0f047223 */ /* 0x180fe20000004008 */
[----:B------:R-:W-:Y:S02]  /*1c30*/  ISETP.NE.AND P2, PT, R11, RZ, PT ;  /* 0x000000ff0b00720c */ /* 0x000fe40003f45270 */
[----:B------:R-:W-:Y:S01]  /*1c40*/  LOP3.LUT R6, R3, 0x7fffff, RZ, 0xc0, !PT ;  /* 0x007fffff03067812 */ /* 0x000fe200078ec0ff */
[----:B------:R-:W-:Y:S01]  /*1c50*/  FFMA.RP R3, R15, R13, R8 ;  /* 0x0000000d0f037223 */ /* 0x000fe20000008008 */
[----:B------:R-:W-:Y:S02]  /*1c60*/  ISETP.NE.AND P1, PT, R11, RZ, PT ;  /* 0x000000ff0b00720c */ /* 0x000fe40003f25270 */
[----:B------:R-:W-:-:S02]  /*1c70*/  LOP3.LUT R6, R6, 0x800000, RZ, 0xfc, !PT ;  /* 0x0080000006067812 */ /* 0x000fc400078efcff */
[----:B------:R-:W-:Y:S02]  /*1c80*/  IADD3 R8, PT, PT, -R11, RZ, RZ ;  /* 0x000000ff0b087210 */ /* 0x000fe40007ffe1ff */
[----:B------:R-:W-:Y:S02]  /*1c90*/  SHF.L.U32 R9, R6, R9, RZ ;  /* 0x0000000906097219 */ /* 0x000fe400000006ff */
[----:B------:R-:W-:Y:S02]  /*1ca0*/  FSETP.NEU.FTZ.AND P0, PT, R3, R4, PT ;  /* 0x000000040300720b */ /* 0x000fe40003f1d000 */
[----:B------:R-:W-:Y:S02]  /*1cb0*/  SEL R3, R8, RZ, P2 ;  /* 0x000000ff08037207 */ /* 0x000fe40001000000 */
[----:B------:R-:W-:Y:S02]  /*1cc0*/  ISETP.NE.AND P1, PT, R9, RZ, P1 ;  /* 0x000000ff0900720c */ /* 0x000fe40000f25270 */
[----:B------:R-:W-:-:S02]  /*1cd0*/  SHF.R.U32.HI R3, RZ, R3, R6 ;  /* 0x00000003ff037219 */ /* 0x000fc40000011606 */
[----:B------:R-:W-:Y:S02]  /*1ce0*/  PLOP3.LUT P0, PT, P0, P1, PT, 0xf8, 0x8f ;  /* 0x00000000008f781c */ /* 0x000fe40000703f70 */
[----:B------:R-:W-:Y:S02]  /*1cf0*/  SHF.R.U32.HI R9, RZ, 0x1, R3 ;  /* 0x00000001ff097819 */ /* 0x000fe40000011603 */
[----:B------:R-:W-:-:S04]  /*1d00*/  SEL R4, RZ, 0x1, !P0 ;  /* 0x00000001ff047807 */ /* 0x000fc80004000000 */
[----:B------:R-:W-:-:S04]  /*1d10*/  LOP3.LUT R4, R4, 0x1, R9, 0xf8, !PT ;  /* 0x0000000104047812 */ /* 0x000fc800078ef809 */
[----:B------:R-:W-:-:S05]  /*1d20*/  LOP3.LUT R4, R4, R3, RZ, 0xc0, !PT ;  /* 0x0000000304047212 */ /* 0x000fca00078ec0ff */
[----:B------:R-:W-:-:S05]  /*1d30*/  IMAD.IADD R9, R9, 0x1, R4 ;  /* 0x0000000109097824 */ /* 0x000fca00078e0204 */
[----:B------:R-:W-:Y:S01]  /*1d40*/  LOP3.LUT R0, R9, R0, RZ, 0xfc, !PT ;  /* 0x0000000009007212 */ /* 0x000fe200078efcff */
[----:B------:R-:W-:Y:S06]  /*1d50*/  BRA `(.L_x_27) ;  /* 0x0000000000107947 */ /* 0x000fec0003800000 */
.L_x_26:
[----:B------:R-:W-:-:S04]  /*1d60*/  LOP3.LUT R0, R0, 0x80000000, RZ, 0xc0, !PT ;  /* 0x8000000000007812 */ /* 0x000fc800078ec0ff */
[----:B------:R-:W-:Y:S01]  /*1d70*/  LOP3.LUT R0, R0, 0x7f800000, RZ, 0xfc, !PT ;  /* 0x7f80000000007812 */ /* 0x000fe200078efcff */
[----:B------:R-:W-:Y:S06]  /*1d80*/  BRA `(.L_x_27) ;  /* 0x0000000000047947 */ /* 0x000fec0003800000 */
.L_x_25:
[----:B------:R-:W-:-:S07]  /*1d90*/  IMAD R0, R9, 0x800000, R0 ;  /* 0x0080000009007824 */ /* 0x000fce00078e0200 */
.L_x_27:
[----:B------:R-:W-:Y:S05]  /*1da0*/  BSYNC.RECONVERGENT B2 ;  /* 0x0000000000027941 */ /* 0x000fea0003800200 */
.L_x_24:
[----:B------:R-:W-:Y:S05]  /*1db0*/  BRA `(.L_x_28) ;  /* 0x0000000000207947 */ /* 0x000fea0003800000 */
.L_x_23:
[----:B------:R-:W-:-:S04]  /*1dc0*/  LOP3.LUT R0, R9, 0x80000000, R8, 0x48, !PT ;  /* 0x8000000009007812 */ /* 0x000fc800078e4808 */
[----:B------:R-:W-:Y:S01]  /*1dd0*/  LOP3.LUT R0, R0, 0x7f800000, RZ, 0xfc, !PT ;  /* 0x7f80000000007812 */ /* 0x000fe200078efcff */
[----:B------:R-:W-:Y:S06]  /*1de0*/  BRA `(.L_x_28) ;  /* 0x0000000000147947 */ /* 0x000fec0003800000 */
.L_x_22:
[----:B------:R-:W-:Y:S01]  /*1df0*/  LOP3.LUT R0, R9, 0x80000000, R8, 0x48, !PT ;  /* 0x8000000009007812 */ /* 0x000fe200078e4808 */
[----:B------:R-:W-:Y:S06]  /*1e00*/  BRA `(.L_x_28) ;  /* 0x00000000000c7947 */ /* 0x000fec0003800000 */
.L_x_21:
[----:B------:R-:W0:Y:S01]  /*1e10*/  MUFU.RSQ R0, -QNAN ;  /* 0xffc0000000007908 */ /* 0x000e220000001400 */
[----:B------:R-:W-:Y:S05]  /*1e20*/  BRA `(.L_x_28) ;  /* 0x0000000000047947 */ /* 0x000fea0003800000 */
.L_x_20:
[----:B------:R-:W-:-:S07]  /*1e30*/  FADD.FTZ R0, R0, R3 ;  /* 0x0000000300007221 */ /* 0x000fce0000010000 */
.L_x_28:
[----:B------:R-:W-:Y:S05]  /*1e40*/  BSYNC.RECONVERGENT B1 ;  /* 0x0000000000017941 */ /* 0x000fea0003800200 */
.L_x_18:
[----:B------:R-:W-:-:S04]  /*1e50*/  IMAD.MOV.U32 R3, RZ, RZ, 0x0 ;  /* 0x00000000ff037424 */ /* 0x000fc800078e00ff */
[----:B0-----:R-:W-:Y:S05]  /*1e60*/  RET.REL.NODEC R2 `(_Z11rope_kernelPfS_iii) ;  /* 0xffffffe002647950 */ /* 0x001fea0003c3ffff */
.L_x_29:
        /* <DEDUP_REMOVED lines=9> */
.L_x_31:


//--------------------- .nv.global.init           --------------------------
	.section	.nv.global.init,"aw",@progbits
	.align	4
.nv.global.init:
	.type		__cudart_i2opi_f,@object
	.size		__cudart_i2opi_f,(.L_0 - __cudart_i2opi_f)
__cudart_i2opi_f:
        /*0000*/ 	.byte	0x41, 0x90, 0x43, 0x3c, 0x99, 0x95, 0x62, 0xdb, 0xc0, 0xdd, 0x34, 0xf5, 0xd1, 0x57, 0x27, 0xfc
        /*0010*/ 	.byte	0x29, 0x15, 0x44, 0x4e, 0x6e, 0x83, 0xf9, 0xa2
.L_0:


//--------------------- .nv.shared.reserved.0     --------------------------
	.section	.nv.shared.reserved.0,"aw",@nobits
	.weak		__nv_reservedSMEM_offset_0_alias
	.size		__nv_reservedSMEM_offset_0_alias, 0, 64
	.other		__nv_reservedSMEM_offset_0_alias,@"STO_CUDA_RESERVED_SHARED STV_DEFAULT"
__nv_reservedSMEM_offset_0_alias:
	.zero		0
	.zero		64


//--------------------- .nv.constant0._Z15rope_kernel_optP6float2S0_PKS_iii --------------------------
	.section	.nv.constant0._Z15rope_kernel_optP6float2S0_PKS_iii,"a",@progbits
	.sectionflags	@""
	.align	4
.nv.constant0._Z15rope_kernel_optP6float2S0_PKS_iii:
	.zero		932


//--------------------- .nv.constant0._Z11rope_kernelPfS_iii --------------------------
	.section	.nv.constant0._Z11rope_kernelPfS_iii,"a",@progbits
	.sectionflags	@""
	.align	4
.nv.constant0._Z11rope_kernelPfS_iii:
	.zero		924


//--------------------- SYMBOLS --------------------------

	.type		.nv.reservedSmem.offset0,@object
	.size		.nv.reservedSmem.offset0,0x4
